// auto-generated by cutlass_sweep.gemm — config: {"arch": "sm_90", "cluster_m": 1, "cluster_n": 1, "dtype": "fp16", "dtype_b": "fp16", "layout": "nt", "stages": 0, "tile_k": 64, "tile_m": 256, "tile_n": 16}
#include "cutlass/cutlass.h"
#include "cutlass/gemm/collective/collective_builder.hpp"
#include "cutlass/gemm/device/gemm_universal_adapter.h"
#include "cutlass/gemm/kernel/gemm_universal.hpp"
#include "cutlass/epilogue/collective/collective_builder.hpp"

using ElemA = cutlass::half_t;
using ElemB = cutlass::half_t;
using ElemCD = cutlass::half_t;
using Acc  = float;
using TileShape    = cute::Shape<cute::_256, cute::_16, cute::_64>;
using ClusterShape = cute::Shape<cute::_1, cute::_1, cute::_1>;

using CollectiveEpilogue = typename cutlass::epilogue::collective::CollectiveBuilder<
    cutlass::arch::Sm90, cutlass::arch::OpClassTensorOp,
    TileShape, ClusterShape,
    cutlass::epilogue::collective::EpilogueTileAuto,
    Acc, Acc,
    ElemCD, cutlass::layout::RowMajor, 128 / cutlass::sizeof_bits<ElemCD>::value,
    ElemCD, cutlass::layout::RowMajor, 128 / cutlass::sizeof_bits<ElemCD>::value,
    cutlass::epilogue::collective::EpilogueScheduleAuto
  >::CollectiveOp;

using CollectiveMainloop = typename cutlass::gemm::collective::CollectiveBuilder<
    cutlass::arch::Sm90, cutlass::arch::OpClassTensorOp,
    ElemA, cutlass::layout::RowMajor, 128 / cutlass::sizeof_bits<ElemA>::value,
    ElemB, cutlass::layout::ColumnMajor, 128 / cutlass::sizeof_bits<ElemB>::value,
    Acc,
    TileShape, ClusterShape,
    cutlass::gemm::collective::StageCountAutoCarveout<static_cast<int>(sizeof(typename CollectiveEpilogue::SharedStorage))>,
    cutlass::gemm::collective::KernelScheduleAuto
  >::CollectiveOp;

using GemmKernel = cutlass::gemm::kernel::GemmUniversal<
    cute::Shape<int,int,int,int>,
    CollectiveMainloop,
    CollectiveEpilogue
>;
using Gemm = cutlass::gemm::device::GemmUniversalAdapter<GemmKernel>;

// Force the device kernel symbol into the cubin without needing a host main.
auto* _anchor = &cutlass::device_kernel<GemmKernel>;


// ===== COMPILED SASS (sm_90a) =====

	.target	sm_90a

	.elftype	@"ET_EXEC"


//--------------------- .note.nv.tkinfo           --------------------------
	.section	.note.nv.tkinfo,"",@"SHT_NOTE"
	.sectionflags	@"SHF_NOTE_NV_TKINFO"
	.tkinfo
        /*0018*/ 	.word	0x00000002
        /*0030*/ 	.string	""
        /*0030*/ 	.string	"ptxas"
        /*0030*/ 	.string	"Cuda compilation tools, release 13.0, V13.0.88"
        /*0030*/ 	.string	"Build cuda_13.0.r13.0/compiler.36424714_0"
        /*0030*/ 	.string	"-arch sm_90a -m 64 "



//--------------------- .note.nv.cuinfo           --------------------------
	.section	.note.nv.cuinfo,"",@"SHT_NOTE"
	.sectionflags	@"SHF_NOTE_NV_CUINFO"
        /*0018*/ 	.short	0x0002
        /*001a*/ 	.short	0x005a
        /*001c*/ 	.short	0x0082
	.zero		2


//--------------------- .nv.info                  --------------------------
	.section	.nv.info,"",@"SHT_CUDA_INFO"
	.align	4


	//----- nvinfo : EIATTR_REGCOUNT
	.align		4
        /*0000*/ 	.byte	0x04, 0x2f
        /*0002*/ 	.short	(.L_15 - .L_14)
	.align		4
.L_14:
        /*0004*/ 	.word	index@(_ZN7cutlass13device_kernelINS_4gemm6kernel13GemmUniversalIN4cute5tupleIJiiiiEEENS1_10collective13CollectiveMmaINS1_34MainloopSm90TmaGmmaWarpSpecializedILi6ENS5_IJNS4_1CILi1EEESB_SB_EEENS1_35KernelTmaWarpSpecializedCooperativeEEENS5_IJNSA_ILi256EEENSA_ILi16EEENSA_ILi64EEEEEENS_6half_tENS5_IJlSB_lEEESJ_SK_NS4_8TiledMMAINS4_8MMA_AtomIJNS4_4SM904GMMA25MMA_64x16x16_F32F16F16_SSILNSO_5MajorE0ELSQ_0ELNSO_7ScaleInE1ELSR_1EEEEEENS4_6LayoutINS5_IJNSA_ILi2EEESB_SB_EEENS5_IJSB_NSA_ILi0EEESX_EEEEENS5_IJNS4_10UnderscoreES10_S10_EEEEENS4_13SM90_TMA_LOADENS4_14ComposedLayoutINS4_7SwizzleILi3ELi4ELi3EEENS4_18smem_ptr_flag_bitsILi16EEENSU_INS5_IJNSA_ILi8EEESH_EEENS5_IJSH_SB_EEEEEEEvNS4_8identityES13_S1D_vS1E_EENS_8epilogue10collective6detail29Sm90TmaWarpSpecializedAdapterINS1H_15DefaultEpilogueISJ_SK_SK_NS1G_6thread17LinearCombinationISJ_Li1EffLNS1L_9ScaleType4KindE0ELNS_15FloatRoundStyleE2ESJ_EENS1_15EpilogueDefaultEEEEEvvEEEEvNT_6ParamsE)
        /*0008*/ 	.word	0x000000a8


	//----- nvinfo : EIATTR_FRAME_SIZE
	.align		4
.L_15:
        /*000c*/ 	.byte	0x04, 0x11
        /*000e*/ 	.short	(.L_17 - .L_16)
	.align		4
.L_16:
        /*0010*/ 	.word	index@(_ZN7cutlass13device_kernelINS_4gemm6kernel13GemmUniversalIN4cute5tupleIJiiiiEEENS1_10collective13CollectiveMmaINS1_34MainloopSm90TmaGmmaWarpSpecializedILi6ENS5_IJNS4_1CILi1EEESB_SB_EEENS1_35KernelTmaWarpSpecializedCooperativeEEENS5_IJNSA_ILi256EEENSA_ILi16EEENSA_ILi64EEEEEENS_6half_tENS5_IJlSB_lEEESJ_SK_NS4_8TiledMMAINS4_8MMA_AtomIJNS4_4SM904GMMA25MMA_64x16x16_F32F16F16_SSILNSO_5MajorE0ELSQ_0ELNSO_7ScaleInE1ELSR_1EEEEEENS4_6LayoutINS5_IJNSA_ILi2EEESB_SB_EEENS5_IJSB_NSA_ILi0EEESX_EEEEENS5_IJNS4_10UnderscoreES10_S10_EEEEENS4_13SM90_TMA_LOADENS4_14ComposedLayoutINS4_7SwizzleILi3ELi4ELi3EEENS4_18smem_ptr_flag_bitsILi16EEENSU_INS5_IJNSA_ILi8EEESH_EEENS5_IJSH_SB_EEEEEEEvNS4_8identityES13_S1D_vS1E_EENS_8epilogue10collective6detail29Sm90TmaWarpSpecializedAdapterINS1H_15DefaultEpilogueISJ_SK_SK_NS1G_6thread17LinearCombinationISJ_Li1EffLNS1L_9ScaleType4KindE0ELNS_15FloatRoundStyleE2ESJ_EENS1_15EpilogueDefaultEEEEEvvEEEEvNT_6ParamsE)
        /*0014*/ 	.word	0x00000000


	//----- nvinfo : EIATTR_MIN_STACK_SIZE
	.align		4
.L_17:
        /*0018*/ 	.byte	0x04, 0x12
        /*001a*/ 	.short	(.L_19 - .L_18)
	.align		4
.L_18:
        /*001c*/ 	.word	index@(_ZN7cutlass13device_kernelINS_4gemm6kernel13GemmUniversalIN4cute5tupleIJiiiiEEENS1_10collective13CollectiveMmaINS1_34MainloopSm90TmaGmmaWarpSpecializedILi6ENS5_IJNS4_1CILi1EEESB_SB_EEENS1_35KernelTmaWarpSpecializedCooperativeEEENS5_IJNSA_ILi256EEENSA_ILi16EEENSA_ILi64EEEEEENS_6half_tENS5_IJlSB_lEEESJ_SK_NS4_8TiledMMAINS4_8MMA_AtomIJNS4_4SM904GMMA25MMA_64x16x16_F32F16F16_SSILNSO_5MajorE0ELSQ_0ELNSO_7ScaleInE1ELSR_1EEEEEENS4_6LayoutINS5_IJNSA_ILi2EEESB_SB_EEENS5_IJSB_NSA_ILi0EEESX_EEEEENS5_IJNS4_10UnderscoreES10_S10_EEEEENS4_13SM90_TMA_LOADENS4_14ComposedLayoutINS4_7SwizzleILi3ELi4ELi3EEENS4_18smem_ptr_flag_bitsILi16EEENSU_INS5_IJNSA_ILi8EEESH_EEENS5_IJSH_SB_EEEEEEEvNS4_8identityES13_S1D_vS1E_EENS_8epilogue10collective6detail29Sm90TmaWarpSpecializedAdapterINS1H_15DefaultEpilogueISJ_SK_SK_NS1G_6thread17LinearCombinationISJ_Li1EffLNS1L_9ScaleType4KindE0ELNS_15FloatRoundStyleE2ESJ_EENS1_15EpilogueDefaultEEEEEvvEEEEvNT_6ParamsE)
        /*0020*/ 	.word	0x00000000
.L_19:


//--------------------- .nv.compat                --------------------------
	.section	.nv.compat,"",@"SHT_CUDA_COMPAT_INFO"
	.align	4
        /*0000*/ 	.byte	0x02, 0x09, 0x01, 0x00, 0x02, 0x02, 0x04, 0x00, 0x02, 0x05, 0x05, 0x00, 0x03, 0x07, 0x01, 0x01
        /*0010*/ 	.byte	0x02, 0x03, 0x01, 0x00, 0x02, 0x06, 0x01, 0x00, 0x04, 0x0b, 0x08, 0x00, 0x00, 0x00, 0x00, 0x00
        /*0020*/ 	.byte	0x00, 0x00, 0x00, 0x00


//--------------------- .nv.info._ZN7cutlass13device_kernelINS_4gemm6kernel13GemmUniversalIN4cute5tupleIJiiiiEEENS1_10collective13CollectiveMmaINS1_34MainloopSm90TmaGmmaWarpSpecializedILi6ENS5_IJNS4_1CILi1EEESB_SB_EEENS1_35KernelTmaWarpSpecializedCooperativeEEENS5_IJNSA_ILi256EEENSA_ILi16EEENSA_ILi64EEEEEENS_6half_tENS5_IJlSB_lEEESJ_SK_NS4_8TiledMMAINS4_8MMA_AtomIJNS4_4SM904GMMA25MMA_64x16x16_F32F16F16_SSILNSO_5MajorE0ELSQ_0ELNSO_7ScaleInE1ELSR_1EEEEEENS4_6LayoutINS5_IJNSA_ILi2EEESB_SB_EEENS5_IJSB_NSA_ILi0EEESX_EEEEENS5_IJNS4_10UnderscoreES10_S10_EEEEENS4_13SM90_TMA_LOADENS4_14ComposedLayoutINS4_7SwizzleILi3ELi4ELi3EEENS4_18smem_ptr_flag_bitsILi16EEENSU_INS5_IJNSA_ILi8EEESH_EEENS5_IJSH_SB_EEEEEEEvNS4_8identityES13_S1D_vS1E_EENS_8epilogue10collective6detail29Sm90TmaWarpSpecializedAdapterINS1H_15DefaultEpilogueISJ_SK_SK_NS1G_6thread17LinearCombinationISJ_Li1EffLNS1L_9ScaleType4KindE0ELNS_15FloatRoundStyleE2ESJ_EENS1_15EpilogueDefaultEEEEEvvEEEEvNT_6ParamsE --------------------------
	.section	.nv.info._ZN7cutlass13device_kernelINS_4gemm6kernel13GemmUniversalIN4cute5tupleIJiiiiEEENS1_10collective13CollectiveMmaINS1_34MainloopSm90TmaGmmaWarpSpecializedILi6ENS5_IJNS4_1CILi1EEESB_SB_EEENS1_35KernelTmaWarpSpecializedCooperativeEEENS5_IJNSA_ILi256EEENSA_ILi16EEENSA_ILi64EEEEEENS_6half_tENS5_IJlSB_lEEESJ_SK_NS4_8TiledMMAINS4_8MMA_AtomIJNS4_4SM904GMMA25MMA_64x16x16_F32F16F16_SSILNSO_5MajorE0ELSQ_0ELNSO_7ScaleInE1ELSR_1EEEEEENS4_6LayoutINS5_IJNSA_ILi2EEESB_SB_EEENS5_IJSB_NSA_ILi0EEESX_EEEEENS5_IJNS4_10UnderscoreES10_S10_EEEEENS4_13SM90_TMA_LOADENS4_14ComposedLayoutINS4_7SwizzleILi3ELi4ELi3EEENS4_18smem_ptr_flag_bitsILi16EEENSU_INS5_IJNSA_ILi8EEESH_EEENS5_IJSH_SB_EEEEEEEvNS4_8identityES13_S1D_vS1E_EENS_8epilogue10collective6detail29Sm90TmaWarpSpecializedAdapterINS1H_15DefaultEpilogueISJ_SK_SK_NS1G_6thread17LinearCombinationISJ_Li1EffLNS1L_9ScaleType4KindE0ELNS_15FloatRoundStyleE2ESJ_EENS1_15EpilogueDefaultEEEEEvvEEEEvNT_6ParamsE,"",@"SHT_CUDA_INFO"
	.sectionflags	@""
	.align	4


	//----- nvinfo : EIATTR_CUDA_API_VERSION
	.align		4
        /*0000*/ 	.byte	0x04, 0x37
        /*0002*/ 	.short	(.L_21 - .L_20)
.L_20:
        /*0004*/ 	.word	0x00000082


	//----- nvinfo : EIATTR_KPARAM_INFO
	.align		4
.L_21:
        /*0008*/ 	.byte	0x04, 0x17
        /*000a*/ 	.short	(.L_23 - .L_22)
.L_22:
        /*000c*/ 	.word	0x00000000
        /*0010*/ 	.short	0x0000
        /*0012*/ 	.short	0x0070
        /*0014*/ 	.byte	0x00, 0xf0, 0x01, 0x10


	//----- nvinfo : EIATTR_SPARSE_MMA_MASK
	.align		4
.L_23:
        /*0018*/ 	.byte	0x03, 0x50
        /*001a*/ 	.short	0x0000


	//----- nvinfo : EIATTR_MAXREG_COUNT
	.align		4
        /*001c*/ 	.byte	0x03, 0x1b
        /*001e*/ 	.short	0x00a8


	//----- nvinfo : EIATTR_NUM_BARRIERS
	.align		4
        /*0020*/ 	.byte	0x02, 0x4c
        /*0022*/ 	.byte	0x01
	.zero		1


	//----- nvinfo : EIATTR_EXTERNS
	.align		4
        /*0024*/ 	.byte	0x04, 0x0f
        /*0026*/ 	.short	(.L_25 - .L_24)


	//   ....[0]....
	.align		4
.L_24:
        /*0028*/ 	.word	index@(__assertfail)


	//----- nvinfo : EIATTR_MERCURY_ISA_VERSION
	.align		4
.L_25:
        /*002c*/ 	.byte	0x03, 0x5f
        /*002e*/ 	.short	0x0101


	//----- nvinfo : EIATTR_INT_WARP_WIDE_INSTR_OFFSETS
	.align		4
        /*0030*/ 	.byte	0x04, 0x31
        /*0032*/ 	.short	(.L_27 - .L_26)


	//   ....[0]....
.L_26:
        /*0034*/ 	.word	0x00000410


	//   ....[1]....
        /*0038*/ 	.word	0x00000420


	//   ....[2]....
        /*003c*/ 	.word	0x00000510


	//----- nvinfo : EIATTR_COOP_GROUP_MASK_REGIDS
	.align		4
.L_27:
        /*0040*/ 	.byte	0x04, 0x29
        /*0042*/ 	.short	(.L_29 - .L_28)


	//   ....[0]....
.L_28:
        /*0044*/ 	.word	0xffffffff


	//   ....[1]....
        /*0048*/ 	.word	0xffffffff


	//   ....[2]....
        /*004c*/ 	.word	0xffffffff


	//   ....[3]....
        /*0050*/ 	.word	0xffffffff


	//   ....[4]....
        /*0054*/ 	.word	0xffffffff


	//----- nvinfo : EIATTR_COOP_GROUP_INSTR_OFFSETS
	.align		4
.L_29:
        /*0058*/ 	.byte	0x04, 0x28
        /*005a*/ 	.short	(.L_31 - .L_30)


	//   ....[0]....
.L_30:
        /*005c*/ 	.word	0x00000060


	//   ....[1]....
        /*0060*/ 	.word	0x00000070


	//   ....[2]....
        /*0064*/ 	.word	0x00000130


	//   ....[3]....
        /*0068*/ 	.word	0x00000300


	//   ....[4]....
        /*006c*/ 	.word	0x00000fe0


	//----- nvinfo : EIATTR_REG_RECONFIG
	.align		4
.L_31:
        /*0070*/ 	.byte	0x01, 0x54
	.zero		2


	//----- nvinfo : EIATTR_SYSCALL_OFFSETS
	.align		4
        /*0074*/ 	.byte	0x04, 0x46
        /*0076*/ 	.short	(.L_33 - .L_32)


	//   ....[0]....
.L_32:
        /*0078*/ 	.word	0x000011a0


	//----- nvinfo : EIATTR_MBARRIER_INSTR_OFFSETS
	.align		4
.L_33:
        /*007c*/ 	.byte	0x04, 0x39
        /*007e*/ 	.short	(.L_35 - .L_34)


	//   ....[0]....
.L_34:
        /*0080*/ 	.word	0x00000230
        /*0084*/ 	.word	0x000000ff
        /*0088*/ 	.word	0x00000000
        /*008c*/ 	.short	0x0100
        /*008e*/ 	.byte	0x08
	.zero		1


	//   ....[1]....
        /*0090*/ 	.word	0x00000240
        /*0094*/ 	.word	0x000000ff
        /*0098*/ 	.word	0x00000030
        /*009c*/ 	.short	0x0100
        /*009e*/ 	.byte	0x08
	.zero		1


	//   ....[2]....
        /*00a0*/ 	.word	0x00000250
        /*00a4*/ 	.word	0x000000ff
        /*00a8*/ 	.word	0x00000008
        /*00ac*/ 	.short	0x0100
        /*00ae*/ 	.byte	0x08
	.zero		1


	//   ....[3]....
        /*00b0*/ 	.word	0x00000260
        /*00b4*/ 	.word	0x000000ff
        /*00b8*/ 	.word	0x00000038
        /*00bc*/ 	.short	0x0100
        /*00be*/ 	.byte	0x08
	.zero		1


	//   ....[4]....
        /*00c0*/ 	.word	0x00000270
        /*00c4*/ 	.word	0x000000ff
        /*00c8*/ 	.word	0x00000010
        /*00cc*/ 	.short	0x0100
        /*00ce*/ 	.byte	0x08
	.zero		1


	//   ....[5]....
        /*00d0*/ 	.word	0x00000280
        /*00d4*/ 	.word	0x000000ff
        /*00d8*/ 	.word	0x00000040
        /*00dc*/ 	.short	0x0100
        /*00de*/ 	.byte	0x08
	.zero		1


	//   ....[6]....
        /*00e0*/ 	.word	0x00000290
        /*00e4*/ 	.word	0x000000ff
        /*00e8*/ 	.word	0x00000018
        /*00ec*/ 	.short	0x0100
        /*00ee*/ 	.byte	0x08
	.zero		1


	//   ....[7]....
        /*00f0*/ 	.word	0x000002a0
        /*00f4*/ 	.word	0x000000ff
        /*00f8*/ 	.word	0x00000048
        /*00fc*/ 	.short	0x0100
        /*00fe*/ 	.byte	0x08
	.zero		1


	//   ....[8]....
        /*0100*/ 	.word	0x000002b0
        /*0104*/ 	.word	0x000000ff
        /*0108*/ 	.word	0x00000020
        /*010c*/ 	.short	0x0100
        /*010e*/ 	.byte	0x08
	.zero		1


	//   ....[9]....
        /*0110*/ 	.word	0x000002c0
        /*0114*/ 	.word	0x000000ff
        /*0118*/ 	.word	0x00000050
        /*011c*/ 	.short	0x0100
        /*011e*/ 	.byte	0x08
	.zero		1


	//   ....[10]....
        /*0120*/ 	.word	0x000002d0
        /*0124*/ 	.word	0x000000ff
        /*0128*/ 	.word	0x00000028
        /*012c*/ 	.short	0x0100
        /*012e*/ 	.byte	0x08
	.zero		1


	//   ....[11]....
        /*0130*/ 	.word	0x000002e0
        /*0134*/ 	.word	0x000000ff
        /*0138*/ 	.word	0x00000058
        /*013c*/ 	.short	0x0100
        /*013e*/ 	.byte	0x08
	.zero		1


	//   ....[12]....
        /*0140*/ 	.word	0x00000580
        /*0144*/ 	.word	0x000000ff
        /*0148*/ 	.word	0x00000070
        /*014c*/ 	.short	0x0100
        /*014e*/ 	.byte	0x06
	.zero		1


	//   ....[13]....
        /*0150*/ 	.word	0x000005e0
        /*0154*/ 	.word	0x000000ff
        /*0158*/ 	.word	0x00000078
        /*015c*/ 	.short	0x0100
        /*015e*/ 	.byte	0x06
	.zero		1


	//   ....[14]....
        /*0160*/ 	.word	0x00001220
        /*0164*/ 	.word	0x00000003
        /*0168*/ 	.word	0x00000000
        /*016c*/ 	.short	0x010a
        /*016e*/ 	.byte	0x3f
	.zero		1


	//   ....[15]....
        /*0170*/ 	.word	0x00001260
        /*0174*/ 	.word	0x00000003
        /*0178*/ 	.word	0x00000000
        /*017c*/ 	.short	0x010a
        /*017e*/ 	.byte	0x3f
	.zero		1


	//   ....[16]....
        /*0180*/ 	.word	0x00001780
        /*0184*/ 	.word	0x000000ff
        /*0188*/ 	.word	0x00000000
        /*018c*/ 	.short	0x010a
        /*018e*/ 	.byte	0x08
	.zero		1


	//   ....[17]....
        /*0190*/ 	.word	0x000017c0
        /*0194*/ 	.word	0x000000ff
        /*0198*/ 	.word	0x00000000
        /*019c*/ 	.short	0x010a
        /*019e*/ 	.byte	0x08
	.zero		1


	//   ....[18]....
        /*01a0*/ 	.word	0x00001ba0
        /*01a4*/ 	.word	0x000000ff
        /*01a8*/ 	.word	0x00000000
        /*01ac*/ 	.short	0x0101
        /*01ae*/ 	.byte	0x08
	.zero		1


	//   ....[19]....
        /*01b0*/ 	.word	0x00001da0
        /*01b4*/ 	.word	0x000000ff
        /*01b8*/ 	.word	0x00000000
        /*01bc*/ 	.short	0x0101
        /*01be*/ 	.byte	0x06
	.zero		1


	//   ....[20]....
        /*01c0*/ 	.word	0x00004570
        /*01c4*/ 	.word	0x0000000e
        /*01c8*/ 	.word	0x00000030
        /*01cc*/ 	.short	0x010a
        /*01ce*/ 	.byte	0x3f
	.zero		1


	//   ....[21]....
        /*01d0*/ 	.word	0x000048f0
        /*01d4*/ 	.word	0x00000003
        /*01d8*/ 	.word	0x00000078
        /*01dc*/ 	.short	0x0101
        /*01de*/ 	.byte	0x3f
	.zero		1


	//   ....[22]....
        /*01e0*/ 	.word	0x000050f0
        /*01e4*/ 	.word	0x00000005
        /*01e8*/ 	.word	0x00000000
        /*01ec*/ 	.short	0x010a
        /*01ee*/ 	.byte	0x3f
	.zero		1


	//   ....[23]....
        /*01f0*/ 	.word	0x00005170
        /*01f4*/ 	.word	0x00000007
        /*01f8*/ 	.word	0x00000000
        /*01fc*/ 	.short	0x010a
        /*01fe*/ 	.byte	0x3f
	.zero		1


	//   ....[24]....
        /*0200*/ 	.word	0x00005200
        /*0204*/ 	.word	0x00000006
        /*0208*/ 	.word	0x00000000
        /*020c*/ 	.short	0x010a
        /*020e*/ 	.byte	0x3f
	.zero		1


	//   ....[25]....
        /*0210*/ 	.word	0x00005290
        /*0214*/ 	.word	0x00000009
        /*0218*/ 	.word	0x00000000
        /*021c*/ 	.short	0x010a
        /*021e*/ 	.byte	0x3f
	.zero		1


	//   ....[26]....
        /*0220*/ 	.word	0x00005320
        /*0224*/ 	.word	0x00000006
        /*0228*/ 	.word	0x00000000
        /*022c*/ 	.short	0x010a
        /*022e*/ 	.byte	0x3f
	.zero		1


	//   ....[27]....
        /*0230*/ 	.word	0x000053b0
        /*0234*/ 	.word	0x00000003
        /*0238*/ 	.word	0x00000000
        /*023c*/ 	.short	0x010a
        /*023e*/ 	.byte	0x3f
	.zero		1


	//   ....[28]....
        /*0240*/ 	.word	0x00005410
        /*0244*/ 	.word	0x00000003
        /*0248*/ 	.word	0x00000000
        /*024c*/ 	.short	0x010a
        /*024e*/ 	.byte	0x3f
	.zero		1


	//   ....[29]....
        /*0250*/ 	.word	0x00005470
        /*0254*/ 	.word	0x00000004
        /*0258*/ 	.word	0x00000000
        /*025c*/ 	.short	0x010a
        /*025e*/ 	.byte	0x3f
	.zero		1


	//   ....[30]....
        /*0260*/ 	.word	0x00005540
        /*0264*/ 	.word	0x0000000e
        /*0268*/ 	.word	0x00000030
        /*026c*/ 	.short	0x010a
        /*026e*/ 	.byte	0x3f
	.zero		1


	//   ....[31]....
        /*0270*/ 	.word	0x00005610
        /*0274*/ 	.word	0x00000005
        /*0278*/ 	.word	0x00000000
        /*027c*/ 	.short	0x010a
        /*027e*/ 	.byte	0x3f
	.zero		1


	//   ....[32]....
        /*0280*/ 	.word	0x00005660
        /*0284*/ 	.word	0x00000007
        /*0288*/ 	.word	0x00000000
        /*028c*/ 	.short	0x010a
        /*028e*/ 	.byte	0x3f
	.zero		1


	//   ....[33]....
        /*0290*/ 	.word	0x000056b0
        /*0294*/ 	.word	0x00000006
        /*0298*/ 	.word	0x00000000
        /*029c*/ 	.short	0x010a
        /*029e*/ 	.byte	0x3f
	.zero		1


	//   ....[34]....
        /*02a0*/ 	.word	0x00005700
        /*02a4*/ 	.word	0x00000009
        /*02a8*/ 	.word	0x00000000
        /*02ac*/ 	.short	0x010a
        /*02ae*/ 	.byte	0x3f
	.zero		1


	//   ....[35]....
        /*02b0*/ 	.word	0x00005750
        /*02b4*/ 	.word	0x00000006
        /*02b8*/ 	.word	0x00000000
        /*02bc*/ 	.short	0x010a
        /*02be*/ 	.byte	0x3f
	.zero		1


	//----- nvinfo : EIATTR_NUM_MBARRIERS
	.align		4
.L_35:
        /*02c0*/ 	.byte	0x03, 0x38
        /*02c2*/ 	.short	0x000e


	//----- nvinfo : EIATTR_EXIT_INSTR_OFFSETS
	.align		4
        /*02c4*/ 	.byte	0x04, 0x1c
        /*02c6*/ 	.short	(.L_37 - .L_36)


	//   ....[0]....
.L_36:
        /*02c8*/ 	.word	0x00000630


	//   ....[1]....
        /*02cc*/ 	.word	0x00000f10


	//   ....[2]....
        /*02d0*/ 	.word	0x00003cc0


	//   ....[3]....
        /*02d4*/ 	.word	0x00004310


	//   ....[4]....
        /*02d8*/ 	.word	0x00005400


	//----- nvinfo : EIATTR_MAX_THREADS
	.align		4
.L_37:
        /*02dc*/ 	.byte	0x04, 0x05
        /*02de*/ 	.short	(.L_39 - .L_38)
.L_38:
        /*02e0*/ 	.word	0x00000180
        /*02e4*/ 	.word	0x00000001
        /*02e8*/ 	.word	0x00000001


	//----- nvinfo : EIATTR_CRS_STACK_SIZE
	.align		4
.L_39:
        /*02ec*/ 	.byte	0x04, 0x1e
        /*02ee*/ 	.short	(.L_41 - .L_40)
.L_40:
        /*02f0*/ 	.word	0x00000000


	//----- nvinfo : EIATTR_CBANK_PARAM_SIZE
	.align		4
.L_41:
        /*02f4*/ 	.byte	0x03, 0x19
        /*02f6*/ 	.short	0x0470


	//----- nvinfo : EIATTR_PARAM_CBANK
	.align		4
        /*02f8*/ 	.byte	0x04, 0x0a
        /*02fa*/ 	.short	(.L_43 - .L_42)
	.align		4
.L_42:
        /*02fc*/ 	.word	index@(.nv.constant0._ZN7cutlass13device_kernelINS_4gemm6kernel13GemmUniversalIN4cute5tupleIJiiiiEEENS1_10collective13CollectiveMmaINS1_34MainloopSm90TmaGmmaWarpSpecializedILi6ENS5_IJNS4_1CILi1EEESB_SB_EEENS1_35KernelTmaWarpSpecializedCooperativeEEENS5_IJNSA_ILi256EEENSA_ILi16EEENSA_ILi64EEEEEENS_6half_tENS5_IJlSB_lEEESJ_SK_NS4_8TiledMMAINS4_8MMA_AtomIJNS4_4SM904GMMA25MMA_64x16x16_F32F16F16_SSILNSO_5MajorE0ELSQ_0ELNSO_7ScaleInE1ELSR_1EEEEEENS4_6LayoutINS5_IJNSA_ILi2EEESB_SB_EEENS5_IJSB_NSA_ILi0EEESX_EEEEENS5_IJNS4_10UnderscoreES10_S10_EEEEENS4_13SM90_TMA_LOADENS4_14ComposedLayoutINS4_7SwizzleILi3ELi4ELi3EEENS4_18smem_ptr_flag_bitsILi16EEENSU_INS5_IJNSA_ILi8EEESH_EEENS5_IJSH_SB_EEEEEEEvNS4_8identityES13_S1D_vS1E_EENS_8epilogue10collective6detail29Sm90TmaWarpSpecializedAdapterINS1H_15DefaultEpilogueISJ_SK_SK_NS1G_6thread17LinearCombinationISJ_Li1EffLNS1L_9ScaleType4KindE0ELNS_15FloatRoundStyleE2ESJ_EENS1_15EpilogueDefaultEEEEEvvEEEEvNT_6ParamsE)
        /*0300*/ 	.short	0x0210
        /*0302*/ 	.short	0x0470


	//----- nvinfo : EIATTR_SW_WAR
	.align		4
.L_43:
        /*0304*/ 	.byte	0x04, 0x36
        /*0306*/ 	.short	(.L_45 - .L_44)
.L_44:
        /*0308*/ 	.word	0x00000008
.L_45:


//--------------------- .nv.callgraph             --------------------------
	.section	.nv.callgraph,"",@"SHT_CUDA_CALLGRAPH"
	.align	4
	.sectionentsize	8
	.align		4
        /*0000*/ 	.word	0x00000000
	.align		4
        /*0004*/ 	.word	0xffffffff
	.align		4
        /*0008*/ 	.word	index@(_ZN7cutlass13device_kernelINS_4gemm6kernel13GemmUniversalIN4cute5tupleIJiiiiEEENS1_10collective13CollectiveMmaINS1_34MainloopSm90TmaGmmaWarpSpecializedILi6ENS5_IJNS4_1CILi1EEESB_SB_EEENS1_35KernelTmaWarpSpecializedCooperativeEEENS5_IJNSA_ILi256EEENSA_ILi16EEENSA_ILi64EEEEEENS_6half_tENS5_IJlSB_lEEESJ_SK_NS4_8TiledMMAINS4_8MMA_AtomIJNS4_4SM904GMMA25MMA_64x16x16_F32F16F16_SSILNSO_5MajorE0ELSQ_0ELNSO_7ScaleInE1ELSR_1EEEEEENS4_6LayoutINS5_IJNSA_ILi2EEESB_SB_EEENS5_IJSB_NSA_ILi0EEESX_EEEEENS5_IJNS4_10UnderscoreES10_S10_EEEEENS4_13SM90_TMA_LOADENS4_14ComposedLayoutINS4_7SwizzleILi3ELi4ELi3EEENS4_18smem_ptr_flag_bitsILi16EEENSU_INS5_IJNSA_ILi8EEESH_EEENS5_IJSH_SB_EEEEEEEvNS4_8identityES13_S1D_vS1E_EENS_8epilogue10collective6detail29Sm90TmaWarpSpecializedAdapterINS1H_15DefaultEpilogueISJ_SK_SK_NS1G_6thread17LinearCombinationISJ_Li1EffLNS1L_9ScaleType4KindE0ELNS_15FloatRoundStyleE2ESJ_EENS1_15EpilogueDefaultEEEEEvvEEEEvNT_6ParamsE)
	.align		4
        /*000c*/ 	.word	index@(__assertfail)
	.align		4
        /*0010*/ 	.word	0x00000000
	.align		4
        /*0014*/ 	.word	0xfffffffe
	.align		4
        /*0018*/ 	.word	0x00000000
	.align		4
        /*001c*/ 	.word	0xfffffffd
	.align		4
        /*0020*/ 	.word	0x00000000
	.align		4
        /*0024*/ 	.word	0xfffffffc


//--------------------- .nv.constant4             --------------------------
	.section	.nv.constant4,"a",@progbits
	.align	8
	.align		8
.nv.constant4:
        /*0000*/ 	.dword	__assertfail
	.align		8
        /*0008*/ 	.dword	__unnamed_1
	.align		8
        /*0010*/ 	.dword	_ZN40_INTERNAL_de1f5914_4_k_cu_0112dbbe_107044cuda3std3__45__cpo5beginE
	.align		8
        /*0018*/ 	.dword	_ZN40_INTERNAL_de1f5914_4_k_cu_0112dbbe_107044cuda3std3__45__cpo3endE
	.align		8
        /*0020*/ 	.dword	_ZN40_INTERNAL_de1f5914_4_k_cu_0112dbbe_107044cuda3std3__45__cpo6cbeginE
	.align		8
        /*0028*/ 	.dword	_ZN40_INTERNAL_de1f5914_4_k_cu_0112dbbe_107044cuda3std3__45__cpo4cendE
	.align		8
        /*0030*/ 	.dword	_ZN40_INTERNAL_de1f5914_4_k_cu_0112dbbe_107044cuda3std3__442_GLOBAL__N__de1f5914_4_k_cu_0112dbbe_107046ignoreE
	.align		8
        /*0038*/ 	.dword	_ZN40_INTERNAL_de1f5914_4_k_cu_0112dbbe_107044cuda3std3__419piecewise_constructE
	.align		8
        /*0040*/ 	.dword	_ZN40_INTERNAL_de1f5914_4_k_cu_0112dbbe_107044cuda3std3__48in_placeE
	.align		8
        /*0048*/ 	.dword	_ZN40_INTERNAL_de1f5914_4_k_cu_0112dbbe_107044cuda3std6ranges3__45__cpo4swapE
	.align		8
        /*0050*/ 	.dword	_ZN40_INTERNAL_de1f5914_4_k_cu_0112dbbe_107044cuda3std6ranges3__45__cpo9iter_moveE
	.align		8
        /*0058*/ 	.dword	_ZN40_INTERNAL_de1f5914_4_k_cu_0112dbbe_107044cute7productE
	.align		8
        /*0060*/ 	.dword	_ZN40_INTERNAL_de1f5914_4_k_cu_0112dbbe_107044cute1_E
	.align		8
        /*0068*/ 	.dword	$str$22
	.align		8
        /*0070*/ 	.dword	$str$23


//--------------------- .text._ZN7cutlass13device_kernelINS_4gemm6kernel13GemmUniversalIN4cute5tupleIJiiiiEEENS1_10collective13CollectiveMmaINS1_34MainloopSm90TmaGmmaWarpSpecializedILi6ENS5_IJNS4_1CILi1EEESB_SB_EEENS1_35KernelTmaWarpSpecializedCooperativeEEENS5_IJNSA_ILi256EEENSA_ILi16EEENSA_ILi64EEEEEENS_6half_tENS5_IJlSB_lEEESJ_SK_NS4_8TiledMMAINS4_8MMA_AtomIJNS4_4SM904GMMA25MMA_64x16x16_F32F16F16_SSILNSO_5MajorE0ELSQ_0ELNSO_7ScaleInE1ELSR_1EEEEEENS4_6LayoutINS5_IJNSA_ILi2EEESB_SB_EEENS5_IJSB_NSA_ILi0EEESX_EEEEENS5_IJNS4_10UnderscoreES10_S10_EEEEENS4_13SM90_TMA_LOADENS4_14ComposedLayoutINS4_7SwizzleILi3ELi4ELi3EEENS4_18smem_ptr_flag_bitsILi16EEENSU_INS5_IJNSA_ILi8EEESH_EEENS5_IJSH_SB_EEEEEEEvNS4_8identityES13_S1D_vS1E_EENS_8epilogue10collective6detail29Sm90TmaWarpSpecializedAdapterINS1H_15DefaultEpilogueISJ_SK_SK_NS1G_6thread17LinearCombinationISJ_Li1EffLNS1L_9ScaleType4KindE0ELNS_15FloatRoundStyleE2ESJ_EENS1_15EpilogueDefaultEEEEEvvEEEEvNT_6ParamsE --------------------------
	.section	.text._ZN7cutlass13device_kernelINS_4gemm6kernel13GemmUniversalIN4cute5tupleIJiiiiEEENS1_10collective13CollectiveMmaINS1_34MainloopSm90TmaGmmaWarpSpecializedILi6ENS5_IJNS4_1CILi1EEESB_SB_EEENS1_35KernelTmaWarpSpecializedCooperativeEEENS5_IJNSA_ILi256EEENSA_ILi16EEENSA_ILi64EEEEEENS_6half_tENS5_IJlSB_lEEESJ_SK_NS4_8TiledMMAINS4_8MMA_AtomIJNS4_4SM904GMMA25MMA_64x16x16_F32F16F16_SSILNSO_5MajorE0ELSQ_0ELNSO_7ScaleInE1ELSR_1EEEEEENS4_6LayoutINS5_IJNSA_ILi2EEESB_SB_EEENS5_IJSB_NSA_ILi0EEESX_EEEEENS5_IJNS4_10UnderscoreES10_S10_EEEEENS4_13SM90_TMA_LOADENS4_14ComposedLayoutINS4_7SwizzleILi3ELi4ELi3EEENS4_18smem_ptr_flag_bitsILi16EEENSU_INS5_IJNSA_ILi8EEESH_EEENS5_IJSH_SB_EEEEEEEvNS4_8identityES13_S1D_vS1E_EENS_8epilogue10collective6detail29Sm90TmaWarpSpecializedAdapterINS1H_15DefaultEpilogueISJ_SK_SK_NS1G_6thread17LinearCombinationISJ_Li1EffLNS1L_9ScaleType4KindE0ELNS_15FloatRoundStyleE2ESJ_EENS1_15EpilogueDefaultEEEEEvvEEEEvNT_6ParamsE,"ax",@progbits
	.align	128
.text._ZN7cutlass13device_kernelINS_4gemm6kernel13GemmUniversalIN4cute5tupleIJiiiiEEENS1_10collective13CollectiveMmaINS1_34MainloopSm90TmaGmmaWarpSpecializedILi6ENS5_IJNS4_1CILi1EEESB_SB_EEENS1_35KernelTmaWarpSpecializedCooperativeEEENS5_IJNSA_ILi256EEENSA_ILi16EEENSA_ILi64EEEEEENS_6half_tENS5_IJlSB_lEEESJ_SK_NS4_8TiledMMAINS4_8MMA_AtomIJNS4_4SM904GMMA25MMA_64x16x16_F32F16F16_SSILNSO_5MajorE0ELSQ_0ELNSO_7ScaleInE1ELSR_1EEEEEENS4_6LayoutINS5_IJNSA_ILi2EEESB_SB_EEENS5_IJSB_NSA_ILi0EEESX_EEEEENS5_IJNS4_10UnderscoreES10_S10_EEEEENS4_13SM90_TMA_LOADENS4_14ComposedLayoutINS4_7SwizzleILi3ELi4ELi3EEENS4_18smem_ptr_flag_bitsILi16EEENSU_INS5_IJNSA_ILi8EEESH_EEENS5_IJSH_SB_EEEEEEEvNS4_8identityES13_S1D_vS1E_EENS_8epilogue10collective6detail29Sm90TmaWarpSpecializedAdapterINS1H_15DefaultEpilogueISJ_SK_SK_NS1G_6thread17LinearCombinationISJ_Li1EffLNS1L_9ScaleType4KindE0ELNS_15FloatRoundStyleE2ESJ_EENS1_15EpilogueDefaultEEEEEvvEEEEvNT_6ParamsE:
        .type           _ZN7cutlass13device_kernelINS_4gemm6kernel13GemmUniversalIN4cute5tupleIJiiiiEEENS1_10collective13CollectiveMmaINS1_34MainloopSm90TmaGmmaWarpSpecializedILi6ENS5_IJNS4_1CILi1EEESB_SB_EEENS1_35KernelTmaWarpSpecializedCooperativeEEENS5_IJNSA_ILi256EEENSA_ILi16EEENSA_ILi64EEEEEENS_6half_tENS5_IJlSB_lEEESJ_SK_NS4_8TiledMMAINS4_8MMA_AtomIJNS4_4SM904GMMA25MMA_64x16x16_F32F16F16_SSILNSO_5MajorE0ELSQ_0ELNSO_7ScaleInE1ELSR_1EEEEEENS4_6LayoutINS5_IJNSA_ILi2EEESB_SB_EEENS5_IJSB_NSA_ILi0EEESX_EEEEENS5_IJNS4_10UnderscoreES10_S10_EEEEENS4_13SM90_TMA_LOADENS4_14ComposedLayoutINS4_7SwizzleILi3ELi4ELi3EEENS4_18smem_ptr_flag_bitsILi16EEENSU_INS5_IJNSA_ILi8EEESH_EEENS5_IJSH_SB_EEEEEEEvNS4_8identityES13_S1D_vS1E_EENS_8epilogue10collective6detail29Sm90TmaWarpSpecializedAdapterINS1H_15DefaultEpilogueISJ_SK_SK_NS1G_6thread17LinearCombinationISJ_Li1EffLNS1L_9ScaleType4KindE0ELNS_15FloatRoundStyleE2ESJ_EENS1_15EpilogueDefaultEEEEEvvEEEEvNT_6ParamsE,@function
        .size           _ZN7cutlass13device_kernelINS_4gemm6kernel13GemmUniversalIN4cute5tupleIJiiiiEEENS1_10collective13CollectiveMmaINS1_34MainloopSm90TmaGmmaWarpSpecializedILi6ENS5_IJNS4_1CILi1EEESB_SB_EEENS1_35KernelTmaWarpSpecializedCooperativeEEENS5_IJNSA_ILi256EEENSA_ILi16EEENSA_ILi64EEEEEENS_6half_tENS5_IJlSB_lEEESJ_SK_NS4_8TiledMMAINS4_8MMA_AtomIJNS4_4SM904GMMA25MMA_64x16x16_F32F16F16_SSILNSO_5MajorE0ELSQ_0ELNSO_7ScaleInE1ELSR_1EEEEEENS4_6LayoutINS5_IJNSA_ILi2EEESB_SB_EEENS5_IJSB_NSA_ILi0EEESX_EEEEENS5_IJNS4_10UnderscoreES10_S10_EEEEENS4_13SM90_TMA_LOADENS4_14ComposedLayoutINS4_7SwizzleILi3ELi4ELi3EEENS4_18smem_ptr_flag_bitsILi16EEENSU_INS5_IJNSA_ILi8EEESH_EEENS5_IJSH_SB_EEEEEEEvNS4_8identityES13_S1D_vS1E_EENS_8epilogue10collective6detail29Sm90TmaWarpSpecializedAdapterINS1H_15DefaultEpilogueISJ_SK_SK_NS1G_6thread17LinearCombinationISJ_Li1EffLNS1L_9ScaleType4KindE0ELNS_15FloatRoundStyleE2ESJ_EENS1_15EpilogueDefaultEEEEEvvEEEEvNT_6ParamsE,(.L_x_100 - _ZN7cutlass13device_kernelINS_4gemm6kernel13GemmUniversalIN4cute5tupleIJiiiiEEENS1_10collective13CollectiveMmaINS1_34MainloopSm90TmaGmmaWarpSpecializedILi6ENS5_IJNS4_1CILi1EEESB_SB_EEENS1_35KernelTmaWarpSpecializedCooperativeEEENS5_IJNSA_ILi256EEENSA_ILi16EEENSA_ILi64EEEEEENS_6half_tENS5_IJlSB_lEEESJ_SK_NS4_8TiledMMAINS4_8MMA_AtomIJNS4_4SM904GMMA25MMA_64x16x16_F32F16F16_SSILNSO_5MajorE0ELSQ_0ELNSO_7ScaleInE1ELSR_1EEEEEENS4_6LayoutINS5_IJNSA_ILi2EEESB_SB_EEENS5_IJSB_NSA_ILi0EEESX_EEEEENS5_IJNS4_10UnderscoreES10_S10_EEEEENS4_13SM90_TMA_LOADENS4_14ComposedLayoutINS4_7SwizzleILi3ELi4ELi3EEENS4_18smem_ptr_flag_bitsILi16EEENSU_INS5_IJNSA_ILi8EEESH_EEENS5_IJSH_SB_EEEEEEEvNS4_8identityES13_S1D_vS1E_EENS_8epilogue10collective6detail29Sm90TmaWarpSpecializedAdapterINS1H_15DefaultEpilogueISJ_SK_SK_NS1G_6thread17LinearCombinationISJ_Li1EffLNS1L_9ScaleType4KindE0ELNS_15FloatRoundStyleE2ESJ_EENS1_15EpilogueDefaultEEEEEvvEEEEvNT_6ParamsE)
        .other          _ZN7cutlass13device_kernelINS_4gemm6kernel13GemmUniversalIN4cute5tupleIJiiiiEEENS1_10collective13CollectiveMmaINS1_34MainloopSm90TmaGmmaWarpSpecializedILi6ENS5_IJNS4_1CILi1EEESB_SB_EEENS1_35KernelTmaWarpSpecializedCooperativeEEENS5_IJNSA_ILi256EEENSA_ILi16EEENSA_ILi64EEEEEENS_6half_tENS5_IJlSB_lEEESJ_SK_NS4_8TiledMMAINS4_8MMA_AtomIJNS4_4SM904GMMA25MMA_64x16x16_F32F16F16_SSILNSO_5MajorE0ELSQ_0ELNSO_7ScaleInE1ELSR_1EEEEEENS4_6LayoutINS5_IJNSA_ILi2EEESB_SB_EEENS5_IJSB_NSA_ILi0EEESX_EEEEENS5_IJNS4_10UnderscoreES10_S10_EEEEENS4_13SM90_TMA_LOADENS4_14ComposedLayoutINS4_7SwizzleILi3ELi4ELi3EEENS4_18smem_ptr_flag_bitsILi16EEENSU_INS5_IJNSA_ILi8EEESH_EEENS5_IJSH_SB_EEEEEEEvNS4_8identityES13_S1D_vS1E_EENS_8epilogue10collective6detail29Sm90TmaWarpSpecializedAdapterINS1H_15DefaultEpilogueISJ_SK_SK_NS1G_6thread17LinearCombinationISJ_Li1EffLNS1L_9ScaleType4KindE0ELNS_15FloatRoundStyleE2ESJ_EENS1_15EpilogueDefaultEEEEEvvEEEEvNT_6ParamsE,@"STO_CUDA_ENTRY STV_DEFAULT"
_ZN7cutlass13device_kernelINS_4gemm6kernel13GemmUniversalIN4cute5tupleIJiiiiEEENS1_10collective13CollectiveMmaINS1_34MainloopSm90TmaGmmaWarpSpecializedILi6ENS5_IJNS4_1CILi1EEESB_SB_EEENS1_35KernelTmaWarpSpecializedCooperativeEEENS5_IJNSA_ILi256EEENSA_ILi16EEENSA_ILi64EEEEEENS_6half_tENS5_IJlSB_lEEESJ_SK_NS4_8TiledMMAINS4_8MMA_AtomIJNS4_4SM904GMMA25MMA_64x16x16_F32F16F16_SSILNSO_5MajorE0ELSQ_0ELNSO_7ScaleInE1ELSR_1EEEEEENS4_6LayoutINS5_IJNSA_ILi2EEESB_SB_EEENS5_IJSB_NSA_ILi0EEESX_EEEEENS5_IJNS4_10UnderscoreES10_S10_EEEEENS4_13SM90_TMA_LOADENS4_14ComposedLayoutINS4_7SwizzleILi3ELi4ELi3EEENS4_18smem_ptr_flag_bitsILi16EEENSU_INS5_IJNSA_ILi8EEESH_EEENS5_IJSH_SB_EEEEEEEvNS4_8identityES13_S1D_vS1E_EENS_8epilogue10collective6detail29Sm90TmaWarpSpecializedAdapterINS1H_15DefaultEpilogueISJ_SK_SK_NS1G_6thread17LinearCombinationISJ_Li1EffLNS1L_9ScaleType4KindE0ELNS_15FloatRoundStyleE2ESJ_EENS1_15EpilogueDefaultEEEEEvvEEEEvNT_6ParamsE:
[----:B------:R-:W0:Y:S01]  /*0000*/  LDC R1, c[0x0][0x28] ;  /* 0x00000a00ff017b82 */ /* 0x000e220000000800 */
[----:B------:R-:W1:Y:S01]  /*0010*/  S2R R18, SR_TID.X ;  /* 0x0000000000127919 */ /* 0x000e620000002100 */
[----:B------:R-:W-:Y:S01]  /*0020*/  ELECT P0, URZ, PT ;  /* 0x00000000003f782f */ /* 0x000fe20003800000 */
[----:B------:R-:W-:Y:S01]  /*0030*/  BSSY B0, `(.L_x_0) ;  /* 0x000000f000007945 */ /* 0x000fe20003800000 */
[--C-:B-1----:R-:W-:Y:S02]  /*0040*/  SHF.R.U32.HI R0, RZ, 0x5, R18.reuse ;  /* 0x00000005ff007819 */ /* 0x102fe40000011612 */
[----:B------:R-:W-:-:S03]  /*0050*/  SHF.R.U32.HI R22, RZ, 0x7, R18 ;  /* 0x00000007ff167819 */ /* 0x000fc60000011612 */
[----:B------:R-:W1:Y:S04]  /*0060*/  SHFL.IDX PT, R2, R0, RZ, 0x1f ;  /* 0x00001fff00027589 */ /* 0x000e6800000e0000 */
[----:B------:R2:W3:Y:S01]  /*0070*/  SHFL.IDX PT, R10, R22, RZ, 0x1f ;  /* 0x00001fff160a7589 */ /* 0x0004e200000e0000 */
[----:B-1----:R-:W-:-:S13]  /*0080*/  ISETP.NE.OR P0, PT, R2, RZ, !P0 ;  /* 0x000000ff0200720c */ /* 0x002fda0004705670 */
[----:B0-23--:R-:W-:Y:S05]  /*0090*/  @P0 BRA `(.L_x_1) ;  /* 0x0000000000200947 */ /* 0x00dfea0003800000 */
[----:B------:R-:W-:Y:S02]  /*00a0*/  ULDC.64 UR4, c[0x0][0x198] ;  /* 0x0000660000047ab9 */ /* 0x000fe40000000a00 */
[----:B------:R-:W-:Y:S02]  /*00b0*/  UIADD3 UR6, UP0, UR4, 0xf0, URZ ;  /* 0x000000f004067890 */ /* 0x000fe4000ff1e03f */
[----:B------:R-:W-:Y:S02]  /*00c0*/  UIADD3 UR4, UP1, UR4, 0x1f0, URZ ;  /* 0x000001f004047890 */ /* 0x000fe4000ff3e03f */
[----:B------:R-:W-:Y:S02]  /*00d0*/  UIADD3.X UR7, URZ, UR5, URZ, UP0, !UPT ;  /* 0x000000053f077290 */ /* 0x000fe400087fe43f */
[----:B------:R-:W-:-:S07]  /*00e0*/  UIADD3.X UR5, URZ, UR5, URZ, UP1, !UPT ;  /* 0x000000053f057290 */ /* 0x000fce0008ffe43f */
[----:B------:R0:W-:Y:S02]  /*00f0*/  UTMACCTL.PF [UR6] ;  /* 0x00000000060079b9 */ /* 0x0001e40008040000 */
[----:B------:R0:W-:Y:S02]  /*0100*/  UTMACCTL.PF [UR4] ;  /* 0x00000000040079b9 */ /* 0x0001e40008040000 */
[----:B0-----:R-:W-:Y:S01]  /*0110*/  NOP ;  /* 0x0000000000007918 */ /* 0x001fe20000000000 */
.L_x_1:
[----:B------:R-:W-:Y:S05]  /*0120*/  BSYNC B0 ;  /* 0x0000000000007941 */ /* 0x000fea0003800000 */
.L_x_0:
[----:B------:R-:W0:Y:S02]  /*0130*/  SHFL.IDX PT, R3, R0, RZ, 0x1f ;  /* 0x00001fff00037589 */ /* 0x000e2400000e0000 */
[----:B0-----:R-:W-:-:S13]  /*0140*/  ISETP.NE.AND P0, PT, R3, RZ, PT ;  /* 0x000000ff0300720c */ /* 0x001fda0003f05270 */
[----:B------:R-:W-:Y:S05]  /*0150*/  @P0 BRA `(.L_x_2) ;  /* 0x0000000000680947 */ /* 0x000fea0003800000 */
[----:B------:R-:W0:Y:S01]  /*0160*/  S2UR UR8, SR_CgaCtaId ;  /* 0x00000000000879c3 */ /* 0x000e220000008800 */
[----:B------:R-:W-:Y:S01]  /*0170*/  UMOV UR4, 0x400 ;  /* 0x0000040000047882 */ /* 0x000fe20000000000 */
[----:B------:R-:W-:Y:S01]  /*0180*/  UMOV UR5, 0x1 ;  /* 0x0000000100057882 */ /* 0x000fe20000000000 */
[----:B------:R-:W-:Y:S01]  /*0190*/  UMOV UR6, 0x100 ;  /* 0x0000010000067882 */ /* 0x000fe20000000000 */
[----:B------:R-:W-:Y:S01]  /*01a0*/  ELECT P0, URZ, PT ;  /* 0x00000000003f782f */ /* 0x000fe20003800000 */
[----:B------:R-:W-:-:S04]  /*01b0*/  UIADD3 UR6, -UR6, 0x100000, URZ ;  /* 0x0010000006067890 */ /* 0x000fc8000fffe13f */
[----:B------:R-:W-:Y:S02]  /*01c0*/  USHF.L.U32 UR7, UR6, 0xb, URZ ;  /* 0x0000000b06077899 */ /* 0x000fe4000800063f */
[----:B------:R-:W-:Y:S02]  /*01d0*/  USHF.L.U32 UR6, UR6, 0x1, URZ ;  /* 0x0000000106067899 */ /* 0x000fe4000800063f */
[----:B0-----:R-:W-:Y:S02]  /*01e0*/  ULEA UR8, UR8, UR4, 0x18 ;  /* 0x0000000408087291 */ /* 0x001fe4000f8ec03f */
[----:B------:R-:W-:-:S04]  /*01f0*/  UIADD3 UR4, -UR5, 0x100000, URZ ;  /* 0x0010000005047890 */ /* 0x000fc8000fffe13f */
[----:B------:R-:W-:Y:S02]  /*0200*/  USHF.L.U32 UR5, UR4, 0xb, URZ ;  /* 0x0000000b04057899 */ /* 0x000fe4000800063f */
[----:B------:R-:W-:Y:S01]  /*0210*/  USHF.L.U32 UR4, UR4, 0x1, URZ ;  /* 0x0000000104047899 */ /* 0x000fe2000800063f */
[----:B------:R-:W0:Y:S11]  /*0220*/  FENCE.VIEW.ASYNC.S ;  /* 0x00000000000073c6 */ /* 0x000e360000000000 */
[----:B0-----:R0:W1:Y:S01]  /*0230*/  SYNCS.EXCH.64 URZ, [UR8], UR4 ;  /* 0x00000004083f75b2 */ /* 0x0010620008000100 */
[----:B------:R0:W2:Y:S01]  /*0240*/  SYNCS.EXCH.64 URZ, [UR8+0x30], UR6 ;  /* 0x00003006083f75b2 */ /* 0x0000a20008000100 */
[----:B------:R0:W3:Y:S01]  /*0250*/  SYNCS.EXCH.64 URZ, [UR8+0x8], UR4 ;  /* 0x00000804083f75b2 */ /* 0x0000e20008000100 */
[----:B------:R0:W4:Y:S01]  /*0260*/  SYNCS.EXCH.64 URZ, [UR8+0x38], UR6 ;  /* 0x00003806083f75b2 */ /* 0x0001220008000100 */
[----:B------:R0:W0:Y:S01]  /*0270*/  SYNCS.EXCH.64 URZ, [UR8+0x10], UR4 ;  /* 0x00001004083f75b2 */ /* 0x0000220008000100 */
[----:B------:R0:W0:Y:S01]  /*0280*/  SYNCS.EXCH.64 URZ, [UR8+0x40], UR6 ;  /* 0x00004006083f75b2 */ /* 0x0000220008000100 */
[----:B------:R0:W0:Y:S01]  /*0290*/  SYNCS.EXCH.64 URZ, [UR8+0x18], UR4 ;  /* 0x00001804083f75b2 */ /* 0x0000220008000100 */
[----:B------:R0:W0:Y:S01]  /*02a0*/  SYNCS.EXCH.64 URZ, [UR8+0x48], UR6 ;  /* 0x00004806083f75b2 */ /* 0x0000220008000100 */
[----:B------:R0:W0:Y:S01]  /*02b0*/  SYNCS.EXCH.64 URZ, [UR8+0x20], UR4 ;  /* 0x00002004083f75b2 */ /* 0x0000220008000100 */
[----:B------:R0:W0:Y:S01]  /*02c0*/  SYNCS.EXCH.64 URZ, [UR8+0x50], UR6 ;  /* 0x00005006083f75b2 */ /* 0x0000220008000100 */
[----:B------:R0:W0:Y:S01]  /*02d0*/  SYNCS.EXCH.64 URZ, [UR8+0x28], UR4 ;  /* 0x00002804083f75b2 */ /* 0x0000220008000100 */
[----:B------:R0:W0:Y:S01]  /*02e0*/  SYNCS.EXCH.64 URZ, [UR8+0x58], UR6 ;  /* 0x00005806083f75b2 */ /* 0x0000220008000100 */
[----:B------:R-:W-:Y:S01]  /*02f0*/  NOP ;  /* 0x0000000000007918 */ /* 0x000fe20000000000 */
.L_x_2:
[----:B------:R-:W5:Y:S01]  /*0300*/  SHFL.IDX PT, R0, R0, RZ, 0x1f ;  /* 0x00001fff00007589 */ /* 0x000f6200000e0000 */
[----:B------:R-:W-:Y:S01]  /*0310*/  ELECT P0, URZ, PT ;  /* 0x00000000003f782f */ /* 0x000fe20003800000 */
[----:B------:R-:W1:Y:S01]  /*0320*/  LDC R16, c[0x0][0x65c] ;  /* 0x00019700ff107b82 */ /* 0x000e620000000800 */
[----:B------:R-:W-:Y:S01]  /*0330*/  SHF.R.S32.HI R5, RZ, 0x1f, R2 ;  /* 0x0000001fff057819 */ /* 0x000fe20000011402 */
[----:B------:R-:W2:Y:S01]  /*0340*/  S2R R3, SR_CTAID.Y ;  /* 0x0000000000037919 */ /* 0x000ea20000002600 */
[----:B0-----:R-:W-:Y:S01]  /*0350*/  UMOV UR4, 0x20 ;  /* 0x0000002000047882 */ /* 0x001fe20000000000 */
[----:B------:R-:W-:Y:S01]  /*0360*/  ISETP.NE.AND P2, PT, R10, RZ, PT ;  /* 0x000000ff0a00720c */ /* 0x000fe20003f45270 */
[----:B------:R-:W-:Y:S01]  /*0370*/  NOP ;  /* 0x0000000000007918 */ /* 0x000fe20000000000 */
[----:B------:R-:W0:Y:S01]  /*0380*/  S2R R4, SR_CTAID.X ;  /* 0x0000000000047919 */ /* 0x000e220000002500 */
[----:B------:R-:W-:Y:S01]  /*0390*/  LEA.HI R5, R5, R2, RZ, 0x2 ;  /* 0x0000000205057211 */ /* 0x000fe200078f10ff */
[----:B------:R-:W-:-:S03]  /*03a0*/  NOP ;  /* 0x0000000000007918 */ /* 0x000fc60000000000 */
[----:B------:R-:W-:Y:S02]  /*03b0*/  LOP3.LUT R5, R5, 0xfffffffc, RZ, 0xc0, !PT ;  /* 0xfffffffc05057812 */ /* 0x000fe400078ec0ff */
[----:B-----5:R-:W-:Y:S02]  /*03c0*/  ISETP.NE.OR P0, PT, R0, RZ, !P0 ;  /* 0x000000ff0000720c */ /* 0x020fe40004705670 */
[----:B-1----:R-:W-:-:S04]  /*03d0*/  ISETP.NE.AND P3, PT, R16, 0x1, PT ;  /* 0x000000011000780c */ /* 0x002fc80003f65270 */
[----:B------:R-:W-:Y:S01]  /*03e0*/  P2R R0, PR, RZ, 0x8 ;  /* 0x00000008ff007803 */ /* 0x000fe20000000000 */
[----:B------:R-:W-:Y:S02]  /*03f0*/  IMAD.IADD R0, R2, 0x1, -R5 ;  /* 0x0000000102007824 */ /* 0x000fe400078e0a05 */
[----:B------:R-:W-:-:S04]  /*0400*/  IMAD.MOV.U32 R5, RZ, RZ, RZ ;  /* 0x000000ffff057224 */ /* 0x000fc800078e00ff */
[----:B------:R-:W-:Y:S01]  /*0410*/  VOTEU.ALL UP0, P0 ;  /* 0x00000000003f7886 */ /* 0x000fe20000000000 */
[----:B------:R-:W-:Y:S01]  /*0420*/  VOTEU.ALL UP1, P0 ;  /* 0x00000000003f7886 */ /* 0x000fe20000020000 */
[----:B------:R-:W0:Y:S01]  /*0430*/  @P3 LDC R9, c[0x0][0x10] ;  /* 0x00000400ff093b82 */ /* 0x000e220000000800 */
[----:B--2---:R-:W-:Y:S02]  /*0440*/  @P3 IMAD.MOV.U32 R6, RZ, RZ, R3 ;  /* 0x000000ffff063224 */ /* 0x004fe400078e0003 */
[----:B------:R-:W-:Y:S01]  /*0450*/  @!UP0 UMOV UR6, 0x400 ;  /* 0x0000040000068882 */ /* 0x000fe20000000000 */
[----:B------:R-:W-:-:S04]  /*0460*/  @!UP0 UIADD3 UR4, -UR4, 0x100000, URZ ;  /* 0x0010000004048890 */ /* 0x000fc8000fffe13f */
[----:B------:R-:W-:Y:S02]  /*0470*/  @!UP0 USHF.L.U32 UR5, UR4, 0xb, URZ ;  /* 0x0000000b04058899 */ /* 0x000fe4000800063f */
[----:B------:R-:W-:Y:S01]  /*0480*/  @!UP0 USHF.L.U32 UR4, UR4, 0x1, URZ ;  /* 0x0000000104048899 */ /* 0x000fe2000800063f */
[----:B------:R-:W-:Y:S02]  /*0490*/  @P3 IMAD.MOV.U32 R7, RZ, RZ, RZ ;  /* 0x000000ffff073224 */ /* 0x000fe400078e00ff */
[----:B------:R-:W-:Y:S01]  /*04a0*/  @P3 IMAD.MOV.U32 R17, RZ, RZ, RZ ;  /* 0x000000ffff113224 */ /* 0x000fe200078e00ff */
[----:B------:R-:W1:Y:S08]  /*04b0*/  @!UP0 S2UR UR7, SR_CgaCtaId ;  /* 0x00000000000789c3 */ /* 0x000e700000008800 */
[----:B------:R-:W2:Y:S01]  /*04c0*/  @!P3 LDC R11, c[0x0][0xc] ;  /* 0x00000300ff0bbb82 */ /* 0x000ea20000000800 */
[----:B0-----:R-:W-:-:S04]  /*04d0*/  @P3 IMAD.WIDE.U32 R8, R4, R9, R6 ;  /* 0x0000000904083225 */ /* 0x001fc800078e0006 */
[----:B------:R-:W-:Y:S02]  /*04e0*/  @P3 IMAD.MOV.U32 R2, RZ, RZ, R8 ;  /* 0x000000ffff023224 */ /* 0x000fe400078e0008 */
[----:B------:R-:W-:Y:S01]  /*04f0*/  @P3 IMAD.IADD R17, R9, 0x1, R17 ;  /* 0x0000000109113824 */ /* 0x000fe200078e0211 */
[----:B-1----:R-:W-:Y:S01]  /*0500*/  @!UP0 ULEA UR6, UR7, UR6, 0x18 ;  /* 0x0000000607068291 */ /* 0x002fe2000f8ec03f */
[----:B------:R-:W-:Y:S01]  /*0510*/  VOTEU.ALL UP0, P0 ;  /* 0x00000000003f7886 */ /* 0x000fe20000000000 */
[----:B------:R-:W-:-:S04]  /*0520*/  ISETP.NE.AND P0, PT, R0, 0x3, PT ;  /* 0x000000030000780c */ /* 0x000fc80003f05270 */
[----:B------:R-:W-:Y:S01]  /*0530*/  ISETP.EQ.OR P0, PT, R0, RZ, !P0 ;  /* 0x000000ff0000720c */ /* 0x000fe20004702670 */
[----:B--2---:R-:W-:-:S03]  /*0540*/  @!P3 IMAD.WIDE.U32 R6, R11, R3, R4 ;  /* 0x000000030b06b225 */ /* 0x004fc600078e0004 */
[C---:B------:R-:W-:Y:S01]  /*0550*/  ISETP.EQ.AND P0, PT, R10.reuse, RZ, P0 ;  /* 0x000000ff0a00720c */ /* 0x040fe20000702270 */
[----:B------:R-:W-:Y:S01]  /*0560*/  VIADD R10, R10, 0xffffffff ;  /* 0xffffffff0a0a7836 */ /* 0x000fe20000000000 */
[----:B------:R-:W0:Y:S02]  /*0570*/  FENCE.VIEW.ASYNC.S ;  /* 0x00000000000073c6 */ /* 0x000e240000000000 */
[----:B0-----:R0:W3:Y:S01]  /*0580*/  @!UP0 SYNCS.EXCH.64 URZ, [UR6+0x70], UR4 ;  /* 0x00007004063f85b2 */ /* 0x0010e20008000100 */
[----:B------:R-:W-:Y:S01]  /*0590*/  @!P3 IMAD.MOV.U32 R2, RZ, RZ, R6 ;  /* 0x000000ffff02b224 */ /* 0x000fe200078e0006 */
[----:B------:R-:W-:Y:S01]  /*05a0*/  SEL R19, RZ, 0x1, !P0 ;  /* 0x00000001ff137807 */ /* 0x000fe20004000000 */
[----:B------:R-:W-:Y:S01]  /*05b0*/  @!P3 IMAD.MOV.U32 R17, RZ, RZ, R7 ;  /* 0x000000ffff11b224 */ /* 0x000fe200078e0007 */
[----:B------:R-:W-:-:S04]  /*05c0*/  ISETP.GE.U32.AND P1, PT, R10, 0x2, PT ;  /* 0x000000020a00780c */ /* 0x000fc80003f26070 */
[----:B------:R-:W-:Y:S01]  /*05d0*/  SEL R19, R19, 0x2, P1 ;  /* 0x0000000213137807 */ /* 0x000fe20000800000 */
[----:B------:R0:W3:Y:S01]  /*05e0*/  @!UP1 SYNCS.EXCH.64 URZ, [UR6+0x78], UR4 ;  /* 0x00007804063f95b2 */ /* 0x0000e20008000100 */
[----:B------:R-:W-:Y:S01]  /*05f0*/  NOP ;  /* 0x0000000000007918 */ /* 0x000fe20000000000 */
[----:B---34-:R-:W-:Y:S06]  /*0600*/  BAR.SYNC.DEFER_BLOCKING 0x0 ;  /* 0x0000000000007b1d */ /* 0x018fec0000010000 */
[----:B------:R-:W-:Y:S05]  /*0610*/  @!P2 BRA `(.L_x_3) ;  /* 0x0000003400aca947 */ /* 0x000fea0003800000 */
[----:B------:R-:W-:-:S13]  /*0620*/  ISETP.GT.U32.AND P0, PT, R10, 0x1, PT ;  /* 0x000000010a00780c */ /* 0x000fda0003f04070 */
[----:B0-----:R-:W-:Y:S05]  /*0630*/  @P0 EXIT ;  /* 0x000000000000094d */ /* 0x001fea0003800000 */
[----:B------:R-:W-:Y:S01]  /*0640*/  ULDC.64 UR4, c[0x0][0x650] ;  /* 0x0001940000047ab9 */ /* 0x000fe20000000a00 */
[----:B------:R-:W-:Y:S01]  /*0650*/  PRMT R0, RZ, 0x7610, R0 ;  /* 0x00007610ff007816 */ /* 0x000fe20000000000 */
[----:B------:R-:W-:Y:S01]  /*0660*/  IMAD.MOV.U32 R42, RZ, RZ, -0x1 ;  /* 0xffffffffff2a7424 */ /* 0x000fe200078e00ff */
[----:B------:R-:W-:Y:S01]  /*0670*/  ISETP.GE.U32.AND P0, PT, R2, UR4, PT ;  /* 0x0000000402007c0c */ /* 0x000fe2000bf06070 */
[----:B------:R-:W-:Y:S02]  /*0680*/  IMAD.MOV.U32 R43, RZ, RZ, -0x1 ;  /* 0xffffffffff2b7424 */ /* 0x000fe400078e00ff */
[----:B------:R-:W-:Y:S01]  /*0690*/  IMAD.MOV.U32 R41, RZ, RZ, -0x1 ;  /* 0xffffffffff297424 */ /* 0x000fe200078e00ff */
[----:B------:R-:W-:-:S13]  /*06a0*/  ISETP.GE.U32.AND.EX P0, PT, R17, UR5, PT, P0 ;  /* 0x0000000511007c0c */ /* 0x000fda000bf06100 */
[----:B------:R-:W-:Y:S05]  /*06b0*/  @P0 BRA `(.L_x_4) ;  /* 0x00000004005c0947 */ /* 0x000fea0003800000 */
[----:B------:R-:W0:Y:S01]  /*06c0*/  LDC.64 R14, c[0x0][0x628] ;  /* 0x00018a00ff0e7b82 */ /* 0x000e220000000a00 */
[----:B------:R-:W-:Y:S02]  /*06d0*/  IMAD.MOV.U32 R6, RZ, RZ, R2 ;  /* 0x000000ffff067224 */ /* 0x000fe400078e0002 */
[----:B------:R-:W-:-:S05]  /*06e0*/  IMAD.MOV.U32 R7, RZ, RZ, R17 ;  /* 0x000000ffff077224 */ /* 0x000fca00078e0011 */
[----:B------:R-:W1:Y:S08]  /*06f0*/  LDC R0, c[0x0][0x630] ;  /* 0x00018c00ff007b82 */ /* 0x000e700000000800 */
[----:B------:R-:W2:Y:S01]  /*0700*/  LDC.64 R20, c[0x0][0x620] ;  /* 0x00018800ff147b82 */ /* 0x000ea20000000a00 */
[----:B0-----:R-:W-:-:S04]  /*0710*/  ISETP.NE.U32.AND P0, PT, R14, RZ, PT ;  /* 0x000000ff0e00720c */ /* 0x001fc80003f05070 */
[----:B------:R-:W-:-:S13]  /*0720*/  ISETP.NE.AND.EX P0, PT, R15, RZ, PT, P0 ;  /* 0x000000ff0f00720c */ /* 0x000fda0003f05300 */
[----:B-12---:R-:W-:Y:S05]  /*0730*/  @!P0 BRA `(.L_x_5) ;  /* 0x0000000000288947 */ /* 0x006fea0003800000 */
[----:B------:R-:W0:Y:S02]  /*0740*/  LDC R11, c[0x0][0x634] ;  /* 0x00018d00ff0b7b82 */ /* 0x000e240000000800 */
[----:B0-----:R-:W-:-:S05]  /*0750*/  IADD3 R11, P0, R2, R11, RZ ;  /* 0x0000000b020b7210 */ /* 0x001fca0007f1e0ff */
[----:B------:R-:W-:-:S04]  /*0760*/  IMAD.X R13, RZ, RZ, R17, P0 ;  /* 0x000000ffff0d7224 */ /* 0x000fc800000e0611 */
[----:B------:R-:W-:-:S04]  /*0770*/  IMAD.WIDE.U32 R6, R13, R14, RZ ;  /* 0x0000000e0d067225 */ /* 0x000fc800078e00ff */
[----:B------:R-:W-:-:S04]  /*0780*/  IMAD.WIDE.U32 R8, P0, R11, R15, R6 ;  /* 0x0000000f0b087225 */ /* 0x000fc80007800006 */
[----:B------:R-:W-:-:S04]  /*0790*/  IMAD.WIDE.U32 R6, R11, R14, RZ ;  /* 0x0000000e0b067225 */ /* 0x000fc800078e00ff */
[----:B------:R-:W-:Y:S01]  /*07a0*/  IMAD.X R11, RZ, RZ, RZ, P0 ;  /* 0x000000ffff0b7224 */ /* 0x000fe200000e06ff */
[----:B------:R-:W-:Y:S01]  /*07b0*/  IADD3 RZ, P0, R7, R8, RZ ;  /* 0x0000000807ff7210 */ /* 0x000fe20007f1e0ff */
[----:B------:R-:W-:-:S04]  /*07c0*/  IMAD.MOV.U32 R10, RZ, RZ, R9 ;  /* 0x000000ffff0a7224 */ /* 0x000fc800078e0009 */
[----:B------:R-:W-:-:S08]  /*07d0*/  IMAD.WIDE.U32.X R6, R13, R15, R10, P0 ;  /* 0x0000000f0d067225 */ /* 0x000fd000000e040a */
.L_x_5:
[-CC-:B------:R-:W-:Y:S01]  /*07e0*/  SHF.R.U64 R41, R6, R0.reuse, R7.reuse ;  /* 0x0000000006297219 */ /* 0x180fe20000001207 */
[----:B------:R-:W0:Y:S01]  /*07f0*/  LDC R10, c[0x0][0x618] ;  /* 0x00018600ff0a7b82 */ /* 0x000e220000000800 */
[----:B------:R-:W-:Y:S01]  /*0800*/  SHF.R.U32.HI R5, RZ, R0, R7 ;  /* 0x00000000ff057219 */ /* 0x000fe20000011607 */
[----:B------:R-:W-:Y:S01]  /*0810*/  ULDC UR4, c[0x0][0x150] ;  /* 0x0000540000047ab9 */ /* 0x000fe20000000800 */
[----:B------:R-:W-:Y:S01]  /*0820*/  IADD3 R9, P0, RZ, -R41, RZ ;  /* 0x80000029ff097210 */ /* 0x000fe20007f1e0ff */
[----:B------:R-:W-:Y:S01]  /*0830*/  IMAD.MOV.U32 R6, RZ, RZ, R2 ;  /* 0x000000ffff067224 */ /* 0x000fe200078e0002 */
[----:B------:R-:W-:Y:S01]  /*0840*/  I2FP.F32.U32 R0, R4 ;  /* 0x0000000400007245 */ /* 0x000fe20000201000 */
[----:B------:R-:W-:Y:S02]  /*0850*/  IMAD.MOV.U32 R7, RZ, RZ, R17 ;  /* 0x000000ffff077224 */ /* 0x000fe400078e0011 */
[----:B------:R-:W1:Y:S01]  /*0860*/  LDC.64 R28, c[0x0][0x640] ;  /* 0x00019000ff1c7b82 */ /* 0x000e620000000a00 */
[----:B------:R-:W-:-:S02]  /*0870*/  IMAD.X R11, RZ, RZ, ~R5, P0 ;  /* 0x000000ffff0b7224 */ /* 0x000fc400000e0e05 */
[----:B------:R-:W-:Y:S01]  /*0880*/  FMUL R0, R0, UR4 ;  /* 0x0000000400007c20 */ /* 0x000fe20008400000 */
[----:B------:R-:W-:Y:S01]  /*0890*/  IMAD.WIDE.U32 R6, R9, R20, R6 ;  /* 0x0000001409067225 */ /* 0x000fe200078e0006 */
[----:B------:R-:W-:-:S03]  /*08a0*/  ULDC UR4, c[0x0][0x154] ;  /* 0x0000550000047ab9 */ /* 0x000fc60000000800 */
[----:B------:R-:W-:Y:S01]  /*08b0*/  IMAD R8, R11, R20, RZ ;  /* 0x000000140b087224 */ /* 0x000fe200078e02ff */
[----:B------:R-:W2:Y:S01]  /*08c0*/  LDC R5, c[0x0][0x144] ;  /* 0x00005100ff057b82 */ /* 0x000ea20000000800 */
[----:B------:R-:W3:Y:S02]  /*08d0*/  F2I.U32.TRUNC.NTZ R0, R0 ;  /* 0x0000000000007305 */ /* 0x000ee4000020f000 */
[----:B------:R-:W-:-:S04]  /*08e0*/  IMAD R9, R9, R21, R8 ;  /* 0x0000001509097224 */ /* 0x000fc800078e0208 */
[----:B------:R-:W-:Y:S01]  /*08f0*/  IMAD.IADD R7, R7, 0x1, R9 ;  /* 0x0000000107077824 */ /* 0x000fe200078e0209 */
[----:B------:R-:W4:Y:S01]  /*0900*/  LDC R12, c[0x0][0x608] ;  /* 0x00018200ff0c7b82 */ /* 0x000f220000000800 */
[----:B------:R-:W-:-:S03]  /*0910*/  IMAD.MOV.U32 R9, RZ, RZ, -0x1 ;  /* 0xffffffffff097424 */ /* 0x000fc600078e00ff */
[-CC-:B0-----:R-:W-:Y:S02]  /*0920*/  SHF.R.U64 R20, R6, R10.reuse, R7.reuse ;  /* 0x0000000a06147219 */ /* 0x181fe40000001207 */
[----:B------:R-:W-:Y:S02]  /*0930*/  I2FP.F32.U32 R6, R3 ;  /* 0x0000000300067245 */ /* 0x000fe40000201000 */
[----:B------:R-:W0:Y:S01]  /*0940*/  LDC R26, c[0x0][0x658] ;  /* 0x00019600ff1a7b82 */ /* 0x000e220000000800 */
[----:B-1----:R-:W-:Y:S01]  /*0950*/  ISETP.NE.U32.AND P0, PT, R28, RZ, PT ;  /* 0x000000ff1c00720c */ /* 0x002fe20003f05070 */
[----:B---3--:R-:W-:Y:S01]  /*0960*/  IMAD.MOV R8, RZ, RZ, -R0 ;  /* 0x000000ffff087224 */ /* 0x008fe200078e0a00 */
[----:B------:R-:W-:Y:S01]  /*0970*/  SHF.R.U32.HI R7, RZ, R10, R7 ;  /* 0x0000000aff077219 */ /* 0x000fe20000011607 */
[----:B------:R-:W-:Y:S01]  /*0980*/  FMUL R6, R6, UR4 ;  /* 0x0000000406067c20 */ /* 0x000fe20008400000 */
[----:B------:R-:W-:-:S03]  /*0990*/  ISETP.NE.AND.EX P0, PT, R29, RZ, PT, P0 ;  /* 0x000000ff1d00720c */ /* 0x000fc60003f05300 */
[----:B------:R-:W1:Y:S01]  /*09a0*/  LDC R14, c[0x0][0x148] ;  /* 0x00005200ff0e7b82 */ /* 0x000e620000000800 */
[----:B--2---:R-:W-:-:S07]  /*09b0*/  IMAD R0, R5, R8, R4 ;  /* 0x0000000805007224 */ /* 0x004fce00078e0204 */
[----:B------:R-:W2:Y:S01]  /*09c0*/  LDC R24, c[0x0][0x600] ;  /* 0x00018000ff187b82 */ /* 0x000ea20000000800 */
[-CC-:B----4-:R-:W-:Y:S02]  /*09d0*/  SHF.R.U64 R30, R20, R12.reuse, R7.reuse ;  /* 0x0000000c141e7219 */ /* 0x190fe40000001207 */
[----:B------:R-:W-:Y:S01]  /*09e0*/  SHF.R.U32.HI R5, RZ, R12, R7 ;  /* 0x0000000cff057219 */ /* 0x000fe20000011607 */
[----:B------:R-:W-:Y:S01]  /*09f0*/  IMAD.MOV.U32 R7, RZ, RZ, 0x1 ;  /* 0x00000001ff077424 */ /* 0x000fe200078e00ff */
[----:B------:R3:W4:Y:S03]  /*0a00*/  F2I.U32.TRUNC.NTZ R12, R6 ;  /* 0x00000006000c7305 */ /* 0x000726000020f000 */
[----:B------:R-:W1:Y:S01]  /*0a10*/  LDC R15, c[0x0][0x648] ;  /* 0x00019200ff0f7b82 */ /* 0x000e620000000800 */
[-C--:B0-----:R-:W-:Y:S02]  /*0a20*/  SHF.L.U32 R4, R9, R26.reuse, RZ ;  /* 0x0000001a09047219 */ /* 0x081fe400000006ff */
[----:B------:R-:W-:-:S02]  /*0a30*/  SHF.R.U64 R32, R30, R26, R5 ;  /* 0x0000001a1e207219 */ /* 0x000fc40000001205 */
[----:B------:R-:W-:Y:S02]  /*0a40*/  LOP3.LUT R11, RZ, R4, RZ, 0x33, !PT ;  /* 0x00000004ff0b7212 */ /* 0x000fe400078e33ff */
[-C--:B------:R-:W-:Y:S01]  /*0a50*/  SHF.R.U32.HI R5, RZ, R26.reuse, R5 ;  /* 0x0000001aff057219 */ /* 0x080fe20000011605 */
[----:B------:R-:W0:Y:S01]  /*0a60*/  LDC R21, c[0x0][0x638] ;  /* 0x00018e00ff157b82 */ /* 0x000e220000000800 */
[----:B------:R-:W-:Y:S01]  /*0a70*/  SHF.L.U32 R10, R7, R26, RZ ;  /* 0x0000001a070a7219 */ /* 0x000fe200000006ff */
[----:B------:R-:W-:-:S06]  /*0a80*/  IMAD.MOV.U32 R4, RZ, RZ, R32 ;  /* 0x000000ffff047224 */ /* 0x000fcc00078e0020 */
[----:B------:R-:W0:Y:S01]  /*0a90*/  LDC R42, c[0x0][0x610] ;  /* 0x00018400ff2a7b82 */ /* 0x000e220000000800 */
[----:B---34-:R-:W-:Y:S05]  /*0aa0*/  @!P0 BRA `(.L_x_6) ;  /* 0x0000000000288947 */ /* 0x018fea0003800000 */
[----:B------:R-:W3:Y:S02]  /*0ab0*/  LDC R9, c[0x0][0x64c] ;  /* 0x00019300ff097b82 */ /* 0x000ee40000000800 */
[----:B---3--:R-:W-:-:S05]  /*0ac0*/  IADD3 R9, P0, R32, R9, RZ ;  /* 0x0000000920097210 */ /* 0x008fca0007f1e0ff */
        /* <DEDUP_REMOVED lines=8> */
.L_x_6:
[----:B-1----:R-:W-:Y:S01]  /*0b50*/  SHF.R.U64 R4, R4, R15, R5 ;  /* 0x0000000f04047219 */ /* 0x002fe20000001205 */
[----:B--2---:R-:W-:Y:S01]  /*0b60*/  VIADD R5, R24, 0xffffffff ;  /* 0xffffffff18057836 */ /* 0x004fe20000000000 */
[----:B------:R-:W-:Y:S01]  /*0b70*/  LOP3.LUT R11, R30, R11, RZ, 0xc0, !PT ;  /* 0x0000000b1e0b7212 */ /* 0x000fe200078ec0ff */
[----:B------:R-:W-:Y:S02]  /*0b80*/  IMAD.MOV R12, RZ, RZ, -R12 ;  /* 0x000000ffff0c7224 */ /* 0x000fe400078e0a0c */
[----:B------:R-:W-:Y:S01]  /*0b90*/  IMAD.MOV R6, RZ, RZ, -R4 ;  /* 0x000000ffff067224 */ /* 0x000fe200078e0a04 */
[----:B------:R-:W-:Y:S01]  /*0ba0*/  LOP3.LUT R5, R20, R5, RZ, 0xc0, !PT ;  /* 0x0000000514057212 */ /* 0x000fe200078ec0ff */
[----:B------:R-:W-:Y:S02]  /*0bb0*/  @P3 IMAD R0, R14, R12, R3 ;  /* 0x0000000c0e003224 */ /* 0x000fe400078e0203 */
[----:B------:R-:W-:Y:S02]  /*0bc0*/  IMAD R11, R10, R4, R11 ;  /* 0x000000040a0b7224 */ /* 0x000fe400078e020b */
[----:B0-----:R-:W-:-:S02]  /*0bd0*/  IMAD R3, R6, R21, R32 ;  /* 0x0000001506037224 */ /* 0x001fc400078e0220 */
[----:B------:R-:W-:Y:S02]  /*0be0*/  IMAD R42, R11, R42, R0 ;  /* 0x0000002a0b2a7224 */ /* 0x000fe400078e0200 */
[----:B------:R-:W-:Y:S02]  /*0bf0*/  IMAD R3, R3, R24, R5 ;  /* 0x0000001803037224 */ /* 0x000fe400078e0205 */
[----:B------:R-:W-:-:S03]  /*0c00*/  IMAD.MOV.U32 R0, RZ, RZ, 0x1 ;  /* 0x00000001ff007424 */ /* 0x000fc600078e00ff */
[----:B------:R-:W-:Y:S02]  /*0c10*/  SEL R43, R3, R42, !P3 ;  /* 0x0000002a032b7207 */ /* 0x000fe40005800000 */
[----:B------:R-:W-:-:S07]  /*0c20*/  SEL R42, R42, R3, !P3 ;  /* 0x000000032a2a7207 */ /* 0x000fce0005800000 */
.L_x_4:
[----:B------:R-:W-:-:S08]  /*0c30*/  NOP ;  /* 0x0000000000007918 */ /* 0x000fd00000000000 */
[----:B------:R-:W0:Y:S02]  /*0c40*/  USETMAXREG.TRY_ALLOC.CTAPOOL UP0, 0xe8 ;  /* 0x000000e8000079c8 */ /* 0x000e240008000600 */
[----:B0-----:R-:W-:-:S13]  /*0c50*/  PLOP3.LUT P0, PT, PT, PT, UP0, 0x80, 0x0 ;  /* 0x000000000000781c */ /* 0x001fda0003f0f008 */
[----:B------:R-:W-:Y:S05]  /*0c60*/  @!P0 BRA `(.L_x_4) ;  /* 0xfffffffc00f08947 */ /* 0x000fea000383ffff */
[----:B------:R-:W-:Y:S01]  /*0c70*/  ULDC.64 UR4, c[0x0][0x598] ;  /* 0x0001660000047ab9 */ /* 0x000fe20000000a00 */
[----:B------:R-:W-:Y:S01]  /*0c80*/  ULDC.64 UR36, c[0x0][0x208] ;  /* 0x0000820000247ab9 */ /* 0x000fe20000000a00 */
[----:B------:R-:W-:-:S04]  /*0c90*/  ISETP.NE.U32.AND P0, PT, RZ, UR4, PT ;  /* 0x00000004ff007c0c */ /* 0x000fc8000bf05070 */
[----:B------:R-:W-:-:S13]  /*0ca0*/  ISETP.NE.AND.EX P0, PT, RZ, UR5, PT, P0 ;  /* 0x00000005ff007c0c */ /* 0x000fda000bf05300 */
[----:B------:R-:W-:Y:S05]  /*0cb0*/  @!P0 BRA `(.L_x_7) ;  /* 0x00000000001c8947 */ /* 0x000fea0003800000 */
[----:B------:R-:W0:Y:S02]  /*0cc0*/  LDC.64 R4, c[0x0][0x598] ;  /* 0x00016600ff047b82 */ /* 0x000e240000000a00 */
[----:B0-----:R-:W2:Y:S02]  /*0cd0*/  LDG.E.64 R4, desc[UR36][R4.64] ;  /* 0x0000002404047981 */ /* 0x001ea4000c1e1b00 */
[----:B--2---:R-:W-:-:S04]  /*0ce0*/  ISETP.NE.U32.AND P0, PT, R4, RZ, PT ;  /* 0x000000ff0400720c */ /* 0x004fc80003f05070 */
[----:B------:R-:W-:-:S13]  /*0cf0*/  ISETP.NE.AND.EX P0, PT, R5, RZ, PT, P0 ;  /* 0x000000ff0500720c */ /* 0x000fda0003f05300 */
[----:B------:R-:W-:Y:S05]  /*0d00*/  @!P0 BRA `(.L_x_7) ;  /* 0x0000000000088947 */ /* 0x000fea0003800000 */
[----:B------:R0:W5:Y:S01]  /*0d10*/  LD.E R23, desc[UR36][R4.64] ;  /* 0x0000002404177980 */ /* 0x000162000c101900 */
[----:B------:R-:W-:Y:S05]  /*0d20*/  BRA `(.L_x_8) ;  /* 0x0000000000247947 */ /* 0x000fea0003800000 */
.L_x_7:
[----:B------:R-:W-:Y:S02]  /*0d30*/  ULDC.64 UR4, c[0x0][0x588] ;  /* 0x0001620000047ab9 */ /* 0x000fe40000000a00 */
[----:B------:R-:W-:-:S04]  /*0d40*/  ISETP.NE.U32.AND P0, PT, RZ, UR4, PT ;  /* 0x00000004ff007c0c */ /* 0x000fc8000bf05070 */
[----:B------:R-:W-:-:S13]  /*0d50*/  ISETP.NE.AND.EX P0, PT, RZ, UR5, PT, P0 ;  /* 0x00000005ff007c0c */ /* 0x000fda000bf05300 */
[----:B------:R-:W-:Y:S05]  /*0d60*/  @!P0 BRA `(.L_x_9) ;  /* 0x00000000000c8947 */ /* 0x000fea0003800000 */
[----:B------:R-:W0:Y:S02]  /*0d70*/  LDC.64 R4, c[0x0][0x588] ;  /* 0x00016200ff047b82 */ /* 0x000e240000000a00 */
[----:B0-----:R1:W5:Y:S01]  /*0d80*/  LDG.E R23, desc[UR36][R4.64] ;  /* 0x0000002404177981 */ /* 0x001362000c1e1900 */
[----:B------:R-:W-:Y:S05]  /*0d90*/  BRA `(.L_x_8) ;  /* 0x0000000000087947 */ /* 0x000fea0003800000 */
.L_x_9:
[----:B------:R-:W-:Y:S02]  /*0da0*/  ULDC UR4, c[0x0][0x580] ;  /* 0x0001600000047ab9 */ /* 0x000fe40000000800 */
[----:B------:R-:W-:-:S07]  /*0db0*/  IMAD.U32 R23, RZ, RZ, UR4 ;  /* 0x00000004ff177e24 */ /* 0x000fce000f8e00ff */
.L_x_8:
[----:B------:R-:W-:Y:S02]  /*0dc0*/  ULDC.64 UR4, c[0x0][0x5a0] ;  /* 0x0001680000047ab9 */ /* 0x000fe40000000a00 */
[----:B------:R-:W-:-:S04]  /*0dd0*/  ISETP.NE.U32.AND P0, PT, RZ, UR4, PT ;  /* 0x00000004ff007c0c */ /* 0x000fc8000bf05070 */
[----:B------:R-:W-:-:S13]  /*0de0*/  ISETP.NE.AND.EX P0, PT, RZ, UR5, PT, P0 ;  /* 0x00000005ff007c0c */ /* 0x000fda000bf05300 */
[----:B------:R-:W-:Y:S05]  /*0df0*/  @!P0 BRA `(.L_x_10) ;  /* 0x00000000001c8947 */ /* 0x000fea0003800000 */
[----:B01----:R-:W0:Y:S02]  /*0e00*/  LDC.64 R4, c[0x0][0x5a0] ;  /* 0x00016800ff047b82 */ /* 0x003e240000000a00 */
[----:B0-----:R-:W2:Y:S02]  /*0e10*/  LDG.E.64 R4, desc[UR36][R4.64] ;  /* 0x0000002404047981 */ /* 0x001ea4000c1e1b00 */
[----:B--2---:R-:W-:-:S04]  /*0e20*/  ISETP.NE.U32.AND P0, PT, R4, RZ, PT ;  /* 0x000000ff0400720c */ /* 0x004fc80003f05070 */
[----:B------:R-:W-:-:S13]  /*0e30*/  ISETP.NE.AND.EX P0, PT, R5, RZ, PT, P0 ;  /* 0x000000ff0500720c */ /* 0x000fda0003f05300 */
[----:B------:R-:W-:Y:S05]  /*0e40*/  @!P0 BRA `(.L_x_10) ;  /* 0x0000000000088947 */ /* 0x000fea0003800000 */
[----:B------:R0:W5:Y:S01]  /*0e50*/  LD.E R40, desc[UR36][R4.64] ;  /* 0x0000002404287980 */ /* 0x000162000c101900 */
[----:B------:R-:W-:Y:S05]  /*0e60*/  BRA `(.L_x_11) ;  /* 0x0000000000247947 */ /* 0x000fea0003800000 */
.L_x_10:
[----:B------:R-:W-:Y:S02]  /*0e70*/  ULDC.64 UR4, c[0x0][0x590] ;  /* 0x0001640000047ab9 */ /* 0x000fe40000000a00 */
[----:B------:R-:W-:-:S04]  /*0e80*/  ISETP.NE.U32.AND P0, PT, RZ, UR4, PT ;  /* 0x00000004ff007c0c */ /* 0x000fc8000bf05070 */
[----:B------:R-:W-:-:S13]  /*0e90*/  ISETP.NE.AND.EX P0, PT, RZ, UR5, PT, P0 ;  /* 0x00000005ff007c0c */ /* 0x000fda000bf05300 */
[----:B------:R-:W-:Y:S05]  /*0ea0*/  @!P0 BRA `(.L_x_12) ;  /* 0x00000000000c8947 */ /* 0x000fea0003800000 */
[----:B01----:R-:W0:Y:S02]  /*0eb0*/  LDC.64 R4, c[0x0][0x590] ;  /* 0x00016400ff047b82 */ /* 0x003e240000000a00 */
[----:B0-----:R1:W5:Y:S01]  /*0ec0*/  LDG.E R40, desc[UR36][R4.64] ;  /* 0x0000002404287981 */ /* 0x001362000c1e1900 */
[----:B------:R-:W-:Y:S05]  /*0ed0*/  BRA `(.L_x_11) ;  /* 0x0000000000087947 */ /* 0x000fea0003800000 */
.L_x_12:
[----:B------:R-:W-:Y:S02]  /*0ee0*/  ULDC UR4, c[0x0][0x584] ;  /* 0x0001610000047ab9 */ /* 0x000fe40000000800 */
[----:B------:R-:W-:-:S07]  /*0ef0*/  IMAD.U32 R40, RZ, RZ, UR4 ;  /* 0x00000004ff287e24 */ /* 0x000fce000f8e00ff */
.L_x_11:
[----:B------:R-:W-:-:S13]  /*0f00*/  LOP3.LUT P0, RZ, R0, 0xff, RZ, 0xc0, !PT ;  /* 0x000000ff00ff7812 */ /* 0x000fda000780c0ff */
[----:B------:R-:W-:Y:S05]  /*0f10*/  @!P0 EXIT ;  /* 0x000000000000894d */ /* 0x000fea0003800000 */
[----:B------:R-:W-:Y:S01]  /*0f20*/  ULDC UR4, c[0x0][0x28c] ;  /* 0x0000a30000047ab9 */ /* 0x000fe20000000800 */
[----:B------:R-:W-:Y:S01]  /*0f30*/  LOP3.LUT R54, R19, 0x1, RZ, 0xfc, !PT ;  /* 0x0000000113367812 */ /* 0x000fe200078efcff */
[----:B------:R-:W-:Y:S01]  /*0f40*/  UIADD3 UR4, UR4, 0x3f, URZ ;  /* 0x0000003f04047890 */ /* 0x000fe2000fffe03f */
[----:B------:R-:W-:Y:S01]  /*0f50*/  UMOV UR38, URZ ;  /* 0x0000003f00267c82 */ /* 0x000fe20008000000 */
[----:B------:R-:W-:Y:S02]  /*0f60*/  UMOV UR39, URZ ;  /* 0x0000003f00277c82 */ /* 0x000fe40008000000 */
[----:B------:R-:W-:-:S04]  /*0f70*/  USHF.R.S32.HI UR5, URZ, 0x1f, UR4 ;  /* 0x0000001f3f057899 */ /* 0x000fc80008011404 */
[----:B------:R-:W-:-:S04]  /*0f80*/  ULEA.HI UR5, UR5, UR4, URZ, 0x6 ;  /* 0x0000000405057291 */ /* 0x000fc8000f8f303f */
[----:B------:R-:W-:-:S12]  /*0f90*/  USHF.R.S32.HI UR40, URZ, 0x6, UR5 ;  /* 0x000000063f287899 */ /* 0x000fd80008011405 */
.L_x_60:
[----:B------:R-:W-:Y:S01]  /*0fa0*/  LOP3.LUT R0, R18, 0x80, RZ, 0xc0, !PT ;  /* 0x0000008012007812 */ /* 0x000fe200078ec0ff */
[----:B------:R-:W2:Y:S01]  /*0fb0*/  S2UR UR7, SR_CgaCtaId ;  /* 0x00000000000779c3 */ /* 0x000ea20000008800 */
[----:B------:R-:W-:Y:S02]  /*0fc0*/  UMOV UR6, 0x400 ;  /* 0x0000040000067882 */ /* 0x000fe40000000000 */
[----:B------:R-:W-:-:S06]  /*0fd0*/  SHF.R.U32.HI R0, RZ, 0x7, R0 ;  /* 0x00000007ff007819 */ /* 0x000fcc0000011600 */
[----:B---3--:R-:W3:Y:S01]  /*0fe0*/  SHFL.IDX PT, R0, R0, RZ, 0x1f ;  /* 0x00001fff00007589 */ /* 0x008ee200000e0000 */
[----:B--2---:R-:W-:Y:S01]  /*0ff0*/  ULEA UR42, UR7, UR6, 0x18 ;  /* 0x00000006072a7291 */ /* 0x004fe2000f8ec03f */
[----:B---3--:R-:W-:-:S13]  /*1000*/  R2UR UR4, R0 ;  /* 0x00000000000472ca */ /* 0x008fda00000e0000 */
[----:B------:R-:W-:-:S04]  /*1010*/  ULEA.HI UR5, UR4, UR4, URZ, 0x1 ;  /* 0x0000000404057291 */ /* 0x000fc8000f8f083f */
[----:B------:R-:W-:-:S04]  /*1020*/  ULOP3.LUT UR5, UR5, 0x7fffe, URZ, 0xc0, !UPT ;  /* 0x0007fffe05057892 */ /* 0x000fc8000f8ec03f */
[----:B------:R-:W-:-:S03]  /*1030*/  UIADD3 UR5, UR4, -UR5, URZ ;  /* 0x8000000504057290 */ /* 0x000fc6000fffe03f */
[----:B------:R-:W-:Y:S01]  /*1040*/  ULDC UR4, c[0x0][0x28c] ;  /* 0x0000a30000047ab9 */ /* 0x000fe20000000800 */
[----:B------:R-:W-:Y:S01]  /*1050*/  ULEA UR5, UR5, UR42, 0xd ;  /* 0x0000002a05057291 */ /* 0x000fe2000f8e683f */
[----:B------:R-:W-:-:S03]  /*1060*/  ISETP.LT.AND P0, PT, RZ, UR4, PT ;  /* 0x00000004ff007c0c */ /* 0x000fc6000bf01270 */
[----:B------:R-:W-:-:S04]  /*1070*/  UIADD3 UR5, UR5, 0x180, URZ ;  /* 0x0000018005057890 */ /* 0x000fc8000fffe03f */
[----:B------:R-:W-:-:S04]  /*1080*/  USHF.R.U32.HI UR5, URZ, 0x4, UR5 ;  /* 0x000000043f057899 */ /* 0x000fc80008011605 */
[----:B------:R-:W-:Y:S02]  /*1090*/  ULOP3.LUT UR41, UR5, 0x3fff, URZ, 0xc0, !UPT ;  /* 0x00003fff05297892 */ /* 0x000fe4000f8ec03f */
[----:B----45:R-:W-:Y:S10]  /*10a0*/  @P0 BRA `(.L_x_13) ;  /* 0x0000000000400947 */ /* 0x030ff40003800000 */
[----:B------:R-:W-:Y:S01]  /*10b0*/  MOV R0, 0x0 ;  /* 0x0000000000007802 */ /* 0x000fe20000000f00 */
[----:B------:R-:W-:Y:S01]  /*10c0*/  ULDC.64 UR4, c[0x4][0x68] ;  /* 0x01001a0000047ab9 */ /* 0x000fe20000000a00 */
[----:B------:R-:W-:Y:S01]  /*10d0*/  ULDC.64 UR6, c[0x4][0x8] ;  /* 0x0100020000067ab9 */ /* 0x000fe20000000a00 */
[----:B01----:R-:W-:Y:S01]  /*10e0*/  IMAD.U32 R4, RZ, RZ, UR4 ;  /* 0x00000004ff047e24 */ /* 0x003fe2000f8e00ff */
[----:B------:R0:W1:Y:S01]  /*10f0*/  LDC.64 R14, c[0x4][R0] ;  /* 0x01000000000e7b82 */ /* 0x0000620000000a00 */
[----:B------:R-:W-:Y:S01]  /*1100*/  IMAD.U32 R5, RZ, RZ, UR5 ;  /* 0x00000005ff057e24 */ /* 0x000fe2000f8e00ff */
[----:B------:R-:W-:Y:S01]  /*1110*/  ULDC.64 UR4, c[0x4][0x70] ;  /* 0x01001c0000047ab9 */ /* 0x000fe20000000a00 */
[----:B------:R-:W-:Y:S02]  /*1120*/  IMAD.U32 R10, RZ, RZ, UR6 ;  /* 0x00000006ff0a7e24 */ /* 0x000fe4000f8e00ff */
[----:B------:R-:W-:Y:S02]  /*1130*/  IMAD.U32 R6, RZ, RZ, UR4 ;  /* 0x00000004ff067e24 */ /* 0x000fe4000f8e00ff */
[----:B------:R-:W-:-:S02]  /*1140*/  IMAD.U32 R7, RZ, RZ, UR5 ;  /* 0x00000005ff077e24 */ /* 0x000fc4000f8e00ff */
[----:B------:R-:W-:Y:S02]  /*1150*/  IMAD.U32 R11, RZ, RZ, UR7 ;  /* 0x00000007ff0b7e24 */ /* 0x000fe4000f8e00ff */
[----:B------:R-:W-:Y:S02]  /*1160*/  IMAD.MOV.U32 R8, RZ, RZ, 0x1e1 ;  /* 0x000001e1ff087424 */ /* 0x000fe400078e00ff */
[----:B------:R-:W-:Y:S02]  /*1170*/  IMAD.MOV.U32 R12, RZ, RZ, 0x1 ;  /* 0x00000001ff0c7424 */ /* 0x000fe400078e00ff */
[----:B0-----:R-:W-:-:S07]  /*1180*/  IMAD.MOV.U32 R13, RZ, RZ, RZ ;  /* 0x000000ffff0d7224 */ /* 0x001fce00078e00ff */
[----:B------:R-:W-:-:S07]  /*1190*/  LEPC R20, `(.L_x_13) ;  /* 0x000000001014794e */ /* 0x000fce0000000000 */
[----:B-1---5:R-:W-:Y:S05]  /*11a0*/  CALL.ABS.NOINC R14 ;  /* 0x000000000e007343 */ /* 0x022fea0003c00000 */
.L_x_13:
[----:B------:R-:W-:-:S13]  /*11b0*/  ISETP.NE.AND P0, PT, R54, 0x3, PT ;  /* 0x000000033600780c */ /* 0x000fda0003f05270 */
[----:B------:R-:W-:Y:S05]  /*11c0*/  @!P0 BRA `(.L_x_14) ;  /* 0x0000000000048947 */ /* 0x000fea0003800000 */
[----:B------:R-:W-:Y:S01]  /*11d0*/  BPT.TRAP 0x1 ;  /* 0x000000040000795c */ /* 0x000fe20000300000 */
.L_x_14:
[----:B------:R-:W-:Y:S02]  /*11e0*/  IMAD.U32 R3, RZ, RZ, UR39 ;  /* 0x00000027ff037e24 */ /* 0x000fe4000f8e00ff */
[----:B------:R-:W-:-:S03]  /*11f0*/  IMAD.U32 R0, RZ, RZ, UR38 ;  /* 0x00000026ff007e24 */ /* 0x000fc6000f8e00ff */
[----:B------:R-:W-:Y:S02]  /*1200*/  LEA R3, R3, UR42, 0x3 ;  /* 0x0000002a03037c11 */ /* 0x000fe4000f8e18ff */
[----:B------:R-:W-:-:S04]  /*1210*/  SHF.L.U32 R0, R0, 0x1f, RZ ;  /* 0x0000001f00007819 */ /* 0x000fc800000006ff */
[----:B------:R2:W3:Y:S01]  /*1220*/  SYNCS.PHASECHK.TRANS64.TRYWAIT P1, [R3+URZ], R0 ;  /* 0x00000000030075a7 */ /* 0x0004e2000802017f */
[----:B------:R-:W-:Y:S05]  /*1230*/  @!P0 BRA `(.L_x_15) ;  /* 0x0000000000048947 */ /* 0x000fea0003800000 */
[----:B------:R-:W-:Y:S01]  /*1240*/  BPT.TRAP 0x1 ;  /* 0x000000040000795c */ /* 0x000fe20000300000 */
.L_x_15:
[----:B---3--:R-:W-:Y:S05]  /*1250*/  @P1 BRA `(.L_x_16) ;  /* 0x0000000000081947 */ /* 0x008fea0003800000 */
[----:B------:R-:W3:Y:S02]  /*1260*/  SYNCS.PHASECHK.TRANS64.TRYWAIT P1, [R3+URZ], R0 ;  /* 0x00000000030075a7 */ /* 0x000ee4000802017f */
[----:B---3--:R-:W-:Y:S05]  /*1270*/  @!P1 BRA `(.L_x_17) ;  /* 0x0000004000649947 */ /* 0x008fea0003800000 */
.L_x_16:
[----:B------:R-:W-:-:S04]  /*1280*/  UISETP.LT.AND UP0, UPT, UR40, 0x1, UPT ;  /* 0x000000012800788c */ /* 0x000fc8000bf01270 */
[----:B------:R-:W-:-:S04]  /*1290*/  USEL UR4, UR40, 0x1, UP0 ;  /* 0x0000000128047887 */ /* 0x000fc80008000000 */
[----:B------:R-:W-:-:S06]  /*12a0*/  UIADD3 UR4, UR40, -UR4, URZ ;  /* 0x8000000428047290 */ /* 0x000fcc000fffe03f */
[----:B--23--:R-:W-:Y:S01]  /*12b0*/  IMAD.U32 R0, RZ, RZ, UR4 ;  /* 0x00000004ff007e24 */ /* 0x00cfe2000f8e00ff */
[----:B------:R-:W-:Y:S05]  /*12c0*/  WARPSYNC.ALL ;  /* 0x0000000000007948 */ /* 0x000fea0003800000 */
[----:B------:R-:W-:Y:S01]  /*12d0*/  ISETP.GE.AND P1, PT, R0, 0x1, PT ;  /* 0x000000010000780c */ /* 0x000fe20003f26270 */
[----:B------:R-:W-:Y:S01]  /*12e0*/  UIADD3 UR4, UR42, 0x30180, URZ ;  /* 0x000301802a047890 */ /* 0x000fe2000fffe03f */
[----:B------:R-:W-:Y:S01]  /*12f0*/  WARPGROUP.ARRIVE ;  /* 0x00000000000079c5 */ /* 0x000fe20000000000 */
[----:B------:R-:W-:Y:S01]  /*1300*/  UMOV UR9, 0x40000040 ;  /* 0x4000004000097882 */ /* 0x000fe20000000000 */
[----:B------:R-:W-:Y:S01]  /*1310*/  UMOV UR11, 0x40000040 ;  /* 0x40000040000b7882 */ /* 0x000fe20000000000 */
[----:B------:R-:W-:-:S04]  /*1320*/  USHF.R.U32.HI UR4, URZ, 0x4, UR4 ;  /* 0x000000043f047899 */ /* 0x000fc80008011604 */
[----:B------:R-:W-:Y:S02]  /*1330*/  ULOP3.LUT UR5, UR4, 0x3fff, URZ, 0xc0, !UPT ;  /* 0x00003fff04057892 */ /* 0x000fe4000f8ec03f */
[----:B------:R-:W-:Y:S02]  /*1340*/  ULOP3.LUT UR4, UR41, 0x10000, URZ, 0xfc, !UPT ;  /* 0x0001000029047892 */ /* 0x000fe4000f8efc3f */
[----:B------:R-:W-:Y:S02]  /*1350*/  ULOP3.LUT UR5, UR5, 0x10000, URZ, 0xfc, !UPT ;  /* 0x0001000005057892 */ /* 0x000fe4000f8efc3f */
[----:B------:R-:W-:Y:S02]  /*1360*/  ULEA UR7, UR39, UR4, 0xb ;  /* 0x0000000427077291 */ /* 0x000fe4000f8e583f */
[----:B------:R-:W-:Y:S02]  /*1370*/  ULEA UR6, UR39, UR5, 0x7 ;  /* 0x0000000527067291 */ /* 0x000fe4000f8e383f */
[----:B------:R-:W-:-:S03]  /*1380*/  UIADD3 UR12, UR7, 0x400, URZ ;  /* 0x00000400070c7890 */ /* 0x000fc6000fffe03f */
[----:B------:R-:W-:Y:S02]  /*1390*/  UMOV UR8, UR7 ;  /* 0x0000000700087c82 */ /* 0x000fe40008000000 */
[----:B------:R-:W-:Y:S02]  /*13a0*/  UMOV UR10, UR6 ;  /* 0x00000006000a7c82 */ /* 0x000fe40008000000 */
[----:B------:R-:W-:Y:S01]  /*13b0*/  HGMMA.64x16x16.F32 R32, gdesc[UR8], RZ, !UPT, gsb0 ;  /* 0x00200000082079f0 */ /* 0x000fe2000c0008ff */
[----:B------:R-:W-:Y:S01]  /*13c0*/  UMOV UR8, UR12 ;  /* 0x0000000c00087c82 */ /* 0x000fe20008000000 */
[----:B------:R-:W-:Y:S01]  /*13d0*/  UMOV UR9, 0x40000040 ;  /* 0x4000004000097882 */ /* 0x000fe20000000000 */
[----:B------:R-:W-:Y:S01]  /*13e0*/  UIADD3 UR12, UR7, 0x402, URZ ;  /* 0x00000402070c7890 */ /* 0x000fe2000fffe03f */
[----:B------:R-:W-:Y:S02]  /*13f0*/  WARPGROUP.DEPBAR.LE gsb0, 0x0 ;  /* 0x00008000000079c5 */ /* 0x000fe40000010000 */
[----:B------:R-:W-:-:S06]  /*1400*/  WARPGROUP.ARRIVE ;  /* 0x00000000000079c5 */ /* 0x000fcc0000000000 */
[----:B------:R-:W-:Y:S01]  /*1410*/  HGMMA.64x16x16.F32 R24, gdesc[UR8], RZ, !UPT, gsb0 ;  /* 0x00200000081879f0 */ /* 0x000fe2000c0008ff */
[----:B------:R-:W-:Y:S02]  /*1420*/  UIADD3 UR8, UR7, 0x2, URZ ;  /* 0x0000000207087890 */ /* 0x000fe4000fffe03f */
[----:B------:R-:W-:Y:S01]  /*1430*/  UIADD3 UR10, UR6, 0x2, URZ ;  /* 0x00000002060a7890 */ /* 0x000fe2000fffe03f */
[----:B------:R-:W-:Y:S01]  /*1440*/  UMOV UR9, 0x40000040 ;  /* 0x4000004000097882 */ /* 0x000fe20000000000 */
[----:B------:R-:W-:Y:S01]  /*1450*/  UMOV UR11, 0x40000040 ;  /* 0x40000040000b7882 */ /* 0x000fe20000000000 */
[----:B------:R-:W-:Y:S02]  /*1460*/  WARPGROUP.DEPBAR.LE gsb0, 0x0 ;  /* 0x00008000000079c5 */ /* 0x000fe40000010000 */
[----:B------:R-:W-:-:S06]  /*1470*/  WARPGROUP.ARRIVE ;  /* 0x00000000000079c5 */ /* 0x000fcc0000000000 */
[----:B------:R-:W-:Y:S01]  /*1480*/  HGMMA.64x16x16.F32 R32, gdesc[UR8], R32, gsb0 ;  /* 0x00200000082079f0 */ /* 0x000fe20008000820 */
[----:B------:R-:W-:Y:S01]  /*1490*/  UMOV UR8, UR12 ;  /* 0x0000000c00087c82 */ /* 0x000fe20008000000 */
[----:B------:R-:W-:Y:S01]  /*14a0*/  UMOV UR9, 0x40000040 ;  /* 0x4000004000097882 */ /* 0x000fe20000000000 */
[----:B------:R-:W-:Y:S01]  /*14b0*/  UIADD3 UR12, UR7, 0x404, URZ ;  /* 0x00000404070c7890 */ /* 0x000fe2000fffe03f */
[----:B------:R-:W-:Y:S02]  /*14c0*/  WARPGROUP.DEPBAR.LE gsb0, 0x0 ;  /* 0x00008000000079c5 */ /* 0x000fe40000010000 */
[----:B------:R-:W-:-:S06]  /*14d0*/  WARPGROUP.ARRIVE ;  /* 0x00000000000079c5 */ /* 0x000fcc0000000000 */
[----:B------:R-:W-:Y:S01]  /*14e0*/  HGMMA.64x16x16.F32 R24, gdesc[UR8], R24, gsb0 ;  /* 0x00200000081879f0 */ /* 0x000fe20008000818 */
        /* <DEDUP_REMOVED lines=9> */
[----:B------:R-:W-:Y:S02]  /*1580*/  WARPGROUP.DEPBAR.LE gsb0, 0x0 ;  /* 0x00008000000079c5 */ /* 0x000fe40000010000 */
[----:B------:R-:W-:-:S06]  /*1590*/  WARPGROUP.ARRIVE ;  /* 0x00000000000079c5 */ /* 0x000fcc0000000000 */
[----:B------:R-:W-:Y:S01]  /*15a0*/  HGMMA.64x16x16.F32 R24, gdesc[UR8], R24, gsb0 ;  /* 0x00200000081879f0 */ /* 0x000fe20008000818 */
[----:B------:R-:W-:Y:S02]  /*15b0*/  UIADD3 UR8, UR7, 0x6, URZ ;  /* 0x0000000607087890 */ /* 0x000fe4000fffe03f */
[----:B------:R-:W-:Y:S01]  /*15c0*/  UIADD3 UR10, UR6, 0x6, URZ ;  /* 0x00000006060a7890 */ /* 0x000fe2000fffe03f */
[----:B------:R-:W-:Y:S01]  /*15d0*/  UMOV UR9, 0x40000040 ;  /* 0x4000004000097882 */ /* 0x000fe20000000000 */
[----:B------:R-:W-:Y:S01]  /*15e0*/  UMOV UR11, 0x40000040 ;  /* 0x40000040000b7882 */ /* 0x000fe20000000000 */
[----:B------:R-:W-:Y:S01]  /*15f0*/  UIADD3 UR7, UR7, 0x406, URZ ;  /* 0x0000040607077890 */ /* 0x000fe2000fffe03f */
[----:B------:R-:W-:Y:S02]  /*1600*/  WARPGROUP.DEPBAR.LE gsb0, 0x0 ;  /* 0x00008000000079c5 */ /* 0x000fe40000010000 */
[----:B------:R-:W-:-:S06]  /*1610*/  WARPGROUP.ARRIVE ;  /* 0x00000000000079c5 */ /* 0x000fcc0000000000 */
[----:B------:R-:W-:Y:S01]  /*1620*/  HGMMA.64x16x16.F32 R32, gdesc[UR8], R32, gsb0 ;  /* 0x00200000082079f0 */ /* 0x000fe20008000820 */
[----:B------:R-:W-:Y:S01]  /*1630*/  UMOV UR8, UR7 ;  /* 0x0000000700087c82 */ /* 0x000fe20008000000 */
[----:B------:R-:W-:Y:S01]  /*1640*/  UMOV UR9, 0x40000040 ;  /* 0x4000004000097882 */ /* 0x000fe20000000000 */
[----:B------:R-:W-:Y:S02]  /*1650*/  WARPGROUP.DEPBAR.LE gsb0, 0x0 ;  /* 0x00008000000079c5 */ /* 0x000fe40000010000 */
[----:B------:R-:W-:-:S06]  /*1660*/  WARPGROUP.ARRIVE ;  /* 0x00000000000079c5 */ /* 0x000fcc0000000000 */
[----:B------:R-:W-:Y:S03]  /*1670*/  HGMMA.64x16x16.F32 R24, gdesc[UR8], R24, gsb0 ;  /* 0x00200000081879f0 */ /* 0x000fe60008000818 */
[----:B------:R-:W-:Y:S02]  /*1680*/  WARPGROUP.DEPBAR.LE gsb0, 0x0 ;  /* 0x00008000000079c5 */ /* 0x000fe40000010000 */
[----:B------:R-:W-:Y:S05]  /*1690*/  @!P1 BRA `(.L_x_18) ;  /* 0x0000000400789947 */ /* 0x000fea0003800000 */
[----:B------:R-:W-:-:S04]  /*16a0*/  UIADD3 UR6, UR39, 0x1, URZ ;  /* 0x0000000127067890 */ /* 0x000fc8000fffe03f */
[----:B------:R-:W-:-:S04]  /*16b0*/  UISETP.NE.AND UP0, UPT, UR6, 0x6, UPT ;  /* 0x000000060600788c */ /* 0x000fc8000bf05270 */
[----:B------:R-:W-:Y:S02]  /*16c0*/  USEL UR7, URZ, 0x1, UP0 ;  /* 0x000000013f077887 */ /* 0x000fe40008000000 */
[----:B------:R-:W-:Y:S02]  /*16d0*/  USEL UR6, UR6, URZ, UP0 ;  /* 0x0000003f06067287 */ /* 0x000fe40008000000 */
[----:B------:R-:W-:-:S06]  /*16e0*/  ULOP3.LUT UR7, UR38, UR7, URZ, 0x3c, !UPT ;  /* 0x0000000726077292 */ /* 0x000fcc000f8e3c3f */
[----:B01----:R-:W-:Y:S01]  /*16f0*/  IMAD.U32 R5, RZ, RZ, UR7 ;  /* 0x00000007ff057e24 */ /* 0x003fe2000f8e00ff */
[----:B------:R-:W-:-:S06]  /*1700*/  UMOV UR7, UR39 ;  /* 0x0000002700077c82 */ /* 0x000fcc0008000000 */
.L_x_25:
[----:B01----:R-:W-:Y:S05]  /*1710*/  @!P0 BRA `(.L_x_19) ;  /* 0x0000000000048947 */ /* 0x003fea0003800000 */
[----:B------:R-:W-:Y:S01]  /*1720*/  BPT.TRAP 0x1 ;  /* 0x000000040000795c */ /* 0x000fe20000300000 */
.L_x_19:
[----:B------:R-:W0:Y:S01]  /*1730*/  S2UR UR9, SR_CgaCtaId ;  /* 0x00000000000979c3 */ /* 0x000e220000008800 */
[----:B------:R-:W-:Y:S01]  /*1740*/  UMOV UR8, 0x400 ;  /* 0x0000040000087882 */ /* 0x000fe20000000000 */
[----:B------:R-:W-:Y:S01]  /*1750*/  SHF.L.U32 R3, R5, 0x1f, RZ ;  /* 0x0000001f05037819 */ /* 0x000fe200000006ff */
[----:B0-----:R-:W-:-:S04]  /*1760*/  ULEA UR15, UR9, UR8, 0x18 ;  /* 0x00000008090f7291 */ /* 0x001fc8000f8ec03f */
[----:B------:R-:W-:-:S09]  /*1770*/  ULEA UR8, UR6, UR15, 0x3 ;  /* 0x0000000f06087291 */ /* 0x000fd2000f8e183f */
[----:B------:R0:W1:Y:S01]  /*1780*/  SYNCS.PHASECHK.TRANS64.TRYWAIT P1, [UR8], R3 ;  /* 0x00000003ff0075a7 */ /* 0x0000620008020148 */
[----:B------:R-:W-:Y:S05]  /*1790*/  @!P0 BRA `(.L_x_20) ;  /* 0x0000000000048947 */ /* 0x000fea0003800000 */
[----:B------:R-:W-:Y:S01]  /*17a0*/  BPT.TRAP 0x1 ;  /* 0x000000040000795c */ /* 0x000fe20000300000 */
.L_x_20:
[----:B-1----:R-:W-:Y:S05]  /*17b0*/  @P1 BRA `(.L_x_21) ;  /* 0x0000000000081947 */ /* 0x002fea0003800000 */
[----:B------:R-:W1:Y:S02]  /*17c0*/  SYNCS.PHASECHK.TRANS64.TRYWAIT P1, [UR8], R3 ;  /* 0x00000003ff0075a7 */ /* 0x000e640008020148 */
[----:B-1----:R-:W-:Y:S05]  /*17d0*/  @!P1 BRA `(.L_x_22) ;  /* 0x0000003c00209947 */ /* 0x002fea0003800000 */
.L_x_21:
[----:B------:R-:W-:Y:S01]  /*17e0*/  ULEA UR12, UR6, UR5, 0x7 ;  /* 0x00000005060c7291 */ /* 0x000fe2000f8e383f */
[----:B------:R-:W-:Y:S01]  /*17f0*/  WARPGROUP.ARRIVE ;  /* 0x00000000000079c5 */ /* 0x000fe20000000000 */
[----:B------:R-:W-:Y:S01]  /*1800*/  ULEA UR13, UR6, UR4, 0xb ;  /* 0x00000004060d7291 */ /* 0x000fe2000f8e583f */
[----:B------:R-:W-:Y:S01]  /*1810*/  UMOV UR11, 0x40000040 ;  /* 0x40000040000b7882 */ /* 0x000fe20000000000 */
[----:B------:R-:W-:Y:S02]  /*1820*/  UMOV UR9, 0x40000040 ;  /* 0x4000004000097882 */ /* 0x000fe40000000000 */
[----:B------:R-:W-:Y:S01]  /*1830*/  UIADD3 UR14, UR13, 0x400, URZ ;  /* 0x000004000d0e7890 */ /* 0x000fe2000fffe03f */
[----:B------:R-:W-:Y:S02]  /*1840*/  UMOV UR10, UR12 ;  /* 0x0000000c000a7c82 */ /* 0x000fe40008000000 */
[----:B------:R-:W-:Y:S02]  /*1850*/  UMOV UR8, UR13 ;  /* 0x0000000d00087c82 */ /* 0x000fe40008000000 */
[----:B------:R-:W-:Y:S01]  /*1860*/  HGMMA.64x16x16.F32 R32, gdesc[UR8], R32, gsb0 ;  /* 0x00200000082079f0 */ /* 0x000fe20008000820 */
[----:B------:R-:W-:Y:S01]  /*1870*/  UMOV UR9, 0x40000040 ;  /* 0x4000004000097882 */ /* 0x000fe20000000000 */
[----:B------:R-:W-:Y:S01]  /*1880*/  UMOV UR8, UR14 ;  /* 0x0000000e00087c82 */ /* 0x000fe20008000000 */
[----:B------:R-:W-:Y:S01]  /*1890*/  UIADD3 UR14, UR13, 0x402, URZ ;  /* 0x000004020d0e7890 */ /* 0x000fe2000fffe03f */
[----:B------:R-:W-:-:S02]  /*18a0*/  WARPGROUP.DEPBAR.LE gsb0, 0x0 ;  /* 0x00008000000079c5 */ /* 0x000fc40000010000 */
        /* <DEDUP_REMOVED lines=42> */
[----:B------:R-:W-:Y:S01]  /*1b50*/  BPT.TRAP 0x1 ;  /* 0x000000040000795c */ /* 0x000fe20000300000 */
.L_x_23:
[----:B------:R-:W-:Y:S01]  /*1b60*/  ULEA UR8, UR7, UR15, 0x3 ;  /* 0x0000000f07087291 */ /* 0x000fe2000f8e183f */
[----:B------:R-:W-:-:S03]  /*1b70*/  ISETP.GT.U32.AND P1, PT, R19, 0x1, PT ;  /* 0x000000011300780c */ /* 0x000fc60003f24070 */
[----:B------:R-:W-:-:S04]  /*1b80*/  UIADD3 UR8, UR8, 0x30, URZ ;  /* 0x0000003008087890 */ /* 0x000fc8000fffe03f */
[----:B------:R-:W-:-:S09]  /*1b90*/  UPRMT UR8, URZ, 0x654, UR8 ;  /* 0x000006543f087896 */ /* 0x000fd20008000008 */
[----:B------:R-:W-:Y:S01]  /*1ba0*/  SYNCS.ARRIVE.TRANS64.RED.A1T0 RZ, [UR8], RZ ;  /* 0x000000ffffff79a7 */ /* 0x000fe20008100408 */
[----:B------:R-:W-:Y:S05]  /*1bb0*/  @P1 BRA `(.L_x_24) ;  /* 0x0000000000041947 */ /* 0x000fea0003800000 */
[----:B------:R-:W-:Y:S01]  /*1bc0*/  BPT.TRAP 0x1 ;  /* 0x000000040000795c */ /* 0x000fe20000300000 */
.L_x_24:
[----:B------:R-:W-:Y:S01]  /*1bd0*/  UIADD3 UR6, UR6, 0x1, URZ ;  /* 0x0000000106067890 */ /* 0x000fe2000fffe03f */
[C---:B------:R-:W-:Y:S01]  /*1be0*/  ISETP.GT.AND P1, PT, R0.reuse, 0x1, PT ;  /* 0x000000010000780c */ /* 0x040fe20003f24270 */
[----:B------:R-:W-:Y:S01]  /*1bf0*/  UIADD3 UR7, UR7, 0x1, URZ ;  /* 0x0000000107077890 */ /* 0x000fe2000fffe03f */
[----:B------:R-:W-:Y:S01]  /*1c00*/  VIADD R0, R0, 0xffffffff ;  /* 0xffffffff00007836 */ /* 0x000fe20000000000 */
[----:B------:R-:W-:Y:S02]  /*1c10*/  UISETP.NE.AND UP0, UPT, UR6, 0x6, UPT ;  /* 0x000000060600788c */ /* 0x000fe4000bf05270 */
[----:B------:R-:W-:Y:S02]  /*1c20*/  UISETP.NE.AND UP1, UPT, UR7, 0x6, UPT ;  /* 0x000000060700788c */ /* 0x000fe4000bf25270 */
[----:B------:R-:W-:Y:S02]  /*1c30*/  USEL UR8, URZ, 0x1, UP0 ;  /* 0x000000013f087887 */ /* 0x000fe40008000000 */
[----:B------:R-:W-:-:S02]  /*1c40*/  USEL UR6, UR6, URZ, UP0 ;  /* 0x0000003f06067287 */ /* 0x000fc40008000000 */
[----:B------:R-:W-:Y:S02]  /*1c50*/  USEL UR7, UR7, URZ, UP1 ;  /* 0x0000003f07077287 */ /* 0x000fe40008800000 */
[----:B------:R-:W-:Y:S01]  /*1c60*/  LOP3.LUT R5, R5, UR8, RZ, 0x3c, !PT ;  /* 0x0000000805057c12 */ /* 0x000fe2000f8e3cff */
[----:B------:R-:W-:Y:S09]  /*1c70*/  @P1 BRA `(.L_x_25) ;  /* 0xfffffff800a41947 */ /* 0x000ff2000383ffff */
.L_x_18:
[----:B------:R-:W2:Y:S02]  /*1c80*/  LDC R0, c[0x0][0x28c] ;  /* 0x0000a300ff007b82 */ /* 0x000ea40000000800 */
[----:B--2---:R-:W-:-:S13]  /*1c90*/  ISETP.GE.AND P1, PT, R0, 0x1, PT ;  /* 0x000000010000780c */ /* 0x004fda0003f26270 */
[----:B------:R-:W-:Y:S05]  /*1ca0*/  @!P1 BRA `(.L_x_26) ;  /* 0x0000000000489947 */ /* 0x000fea0003800000 */
[----:B------:R-:W-:Y:S05]  /*1cb0*/  @!P0 BRA `(.L_x_27) ;  /* 0x0000000000048947 */ /* 0x000fea0003800000 */
[----:B------:R-:W-:Y:S01]  /*1cc0*/  BPT.TRAP 0x1 ;  /* 0x000000040000795c */ /* 0x000fe20000300000 */
.L_x_27:
[----:B------:R-:W2:Y:S01]  /*1cd0*/  S2UR UR7, SR_CgaCtaId ;  /* 0x00000000000779c3 */ /* 0x000ea20000008800 */
[----:B------:R-:W-:Y:S01]  /*1ce0*/  UISETP.LT.AND UP0, UPT, UR40, 0x1, UPT ;  /* 0x000000012800788c */ /* 0x000fe2000bf01270 */
[----:B------:R-:W-:-:S03]  /*1cf0*/  ISETP.GT.U32.AND P0, PT, R19, 0x1, PT ;  /* 0x000000011300780c */ /* 0x000fc60003f04070 */
[----:B------:R-:W-:-:S04]  /*1d00*/  USEL UR6, UR40, 0x1, UP0 ;  /* 0x0000000128067887 */ /* 0x000fc80008000000 */
[----:B------:R-:W-:-:S04]  /*1d10*/  UIADD3 UR6, UR39, UR40, -UR6 ;  /* 0x0000002827067290 */ /* 0x000fc8000fffe806 */
[----:B------:R-:W-:-:S04]  /*1d20*/  UIMAD.WIDE.U32 UR4, UR6, -0x55555555, URZ ;  /* 0xaaaaaaab060478a5 */ /* 0x000fc8000f8e003f */
[----:B------:R-:W-:-:S03]  /*1d30*/  USHF.R.U32.HI UR4, URZ, 0x2, UR5 ;  /* 0x000000023f047899 */ /* 0x000fc60008011605 */
[----:B------:R-:W-:Y:S01]  /*1d40*/  UMOV UR5, 0x400 ;  /* 0x0000040000057882 */ /* 0x000fe20000000000 */
[----:B------:R-:W-:Y:S02]  /*1d50*/  UIMAD UR6, UR4, -0x6, UR6 ;  /* 0xfffffffa040678a4 */ /* 0x000fe4000f8e0206 */
[----:B--2---:R-:W-:-:S04]  /*1d60*/  ULEA UR5, UR7, UR5, 0x18 ;  /* 0x0000000507057291 */ /* 0x004fc8000f8ec03f */
[----:B------:R-:W-:-:S04]  /*1d70*/  ULEA UR6, UR6, UR5, 0x3 ;  /* 0x0000000506067291 */ /* 0x000fc8000f8e183f */
[----:B------:R-:W-:-:S04]  /*1d80*/  UIADD3 UR6, UR6, 0x30, URZ ;  /* 0x0000003006067890 */ /* 0x000fc8000fffe03f */
[----:B------:R-:W-:-:S09]  /*1d90*/  UPRMT UR6, URZ, 0x654, UR6 ;  /* 0x000006543f067896 */ /* 0x000fd20008000006 */
[----:B------:R-:W-:Y:S01]  /*1da0*/  SYNCS.ARRIVE.TRANS64.RED.A1T0 RZ, [UR6], RZ ;  /* 0x000000ffffff79a7 */ /* 0x000fe20008100406 */
[----:B------:R-:W-:Y:S05]  /*1db0*/  @P0 BRA `(.L_x_26) ;  /* 0x0000000000040947 */ /* 0x000fea0003800000 */
[----:B------:R-:W-:Y:S01]  /*1dc0*/  BPT.TRAP 0x1 ;  /* 0x000000040000795c */ /* 0x000fe20000300000 */
.L_x_26:
[----:B------:R-:W2:Y:S01]  /*1dd0*/  LDC R6, c[0x0][0x288] ;  /* 0x0000a200ff067b82 */ /* 0x000ea20000000800 */
[----:B------:R-:W-:Y:S01]  /*1de0*/  LOP3.LUT R0, R22, 0x1, RZ, 0xc0, !PT ;  /* 0x0000000116007812 */ /* 0x000fe200078ec0ff */
[----:B------:R-:W-:Y:S01]  /*1df0*/  IMAD.SHL.U32 R43, R43, 0x10, RZ ;  /* 0x000000102b2b7824 */ /* 0x000fe200078e00ff */
[----:B01----:R-:W-:Y:S01]  /*1e00*/  SHF.R.U32.HI R3, RZ, 0x2, R18 ;  /* 0x00000002ff037819 */ /* 0x003fe20000011612 */
[----:B------:R-:W-:Y:S01]  /*1e10*/  UIADD3 UR39, UR40, UR39, URZ ;  /* 0x0000002728277290 */ /* 0x000fe2000fffe03f */
[----:B------:R-:W-:Y:S01]  /*1e20*/  LOP3.LUT R4, R18, 0x60, RZ, 0xc0, !PT ;  /* 0x0000006012047812 */ /* 0x000fe200078ec0ff */
[----:B------:R-:W-:Y:S01]  /*1e30*/  IMAD.SHL.U32 R10, R0, 0x40, RZ ;  /* 0x00000040000a7824 */ /* 0x000fe200078e00ff */
[----:B------:R-:W-:Y:S01]  /*1e40*/  LOP3.LUT R3, R3, 0x7, RZ, 0xc0, !PT ;  /* 0x0000000703037812 */ /* 0x000fe200078ec0ff */
[----:B------:R-:W-:Y:S01]  /*1e50*/  IMAD.SHL.U32 R9, R42, 0x100, RZ ;  /* 0x000001002a097824 */ /* 0x000fe200078e00ff */
[----:B------:R-:W-:Y:S01]  /*1e60*/  SHF.R.U32.HI R8, RZ, 0x1, R4 ;  /* 0x00000001ff087819 */ /* 0x000fe20000011604 */
[----:B------:R-:W-:Y:S01]  /*1e70*/  UISETP.GT.U32.AND UP0, UPT, UR39, 0x5, UPT ;  /* 0x000000052700788c */ /* 0x000fe2000bf04070 */
[----:B------:R-:W-:Y:S01]  /*1e80*/  LOP3.LUT R4, R18, 0x3, RZ, 0xc0, !PT ;  /* 0x0000000312047812 */ /* 0x000fe200078ec0ff */
[----:B------:R-:W-:Y:S01]  /*1e90*/  ULDC UR7, c[0x0][0x284] ;  /* 0x0000a10000077ab9 */ /* 0x000fe20000000800 */
[--C-:B------:R-:W-:Y:S01]  /*1ea0*/  IADD3 R5, RZ, -R8, -R3.reuse ;  /* 0x80000008ff057210 */ /* 0x100fe20007ffe803 */
[----:B------:R-:W-:Y:S01]  /*1eb0*/  UISETP.LT.U32.AND UP0, UPT, UR40, 0x6, UP0 ;  /* 0x000000062800788c */ /* 0x000fe20008701070 */
[----:B------:R-:W-:Y:S01]  /*1ec0*/  LOP3.LUT R3, R10, 0x40, R3, 0xe2, !PT ;  /* 0x000000400a037812 */ /* 0x000fe200078ee203 */
[----:B------:R-:W-:Y:S01]  /*1ed0*/  UISETP.GE.U32.AND UP1, UPT, UR40, 0x6, UPT ;  /* 0x000000062800788c */ /* 0x000fe2000bf26070 */
[----:B------:R-:W-:Y:S01]  /*1ee0*/  SHF.R.S32.HI R21, RZ, 0x1f, R41 ;  /* 0x0000001fff157819 */ /* 0x000fe20000011429 */
[----:B------:R-:W-:Y:S01]  /*1ef0*/  ULDC.64 UR8, c[0x0][0x5d0] ;  /* 0x0001740000087ab9 */ /* 0x000fe20000000a00 */
[----:B------:R-:W-:Y:S01]  /*1f00*/  UIMAD.WIDE.U32 UR4, UR39, -0x55555555, URZ ;  /* 0xaaaaaaab270478a5 */ /* 0x000fe2000f8e003f */
[----:B------:R-:W-:Y:S01]  /*1f10*/  IMAD R0, R0, -0x40, R5 ;  /* 0xffffffc000007824 */ /* 0x000fe200078e0205 */
[----:B------:R-:W-:Y:S01]  /*1f20*/  USEL UR6, URZ, 0x1, !UP0 ;  /* 0x000000013f067887 */ /* 0x000fe2000c000000 */
[----:B------:R-:W-:Y:S01]  /*1f30*/  IMAD.WIDE R14, R42, 0x100, RZ ;  /* 0x000001002a0e7825 */ /* 0x000fe200078e02ff */
[----:B------:R-:W-:Y:S01]  /*1f40*/  USHF.R.U32.HI UR4, URZ, 0x2, UR5 ;  /* 0x000000023f047899 */ /* 0x000fe20008011605 */
[----:B--2---:R-:W-:Y:S01]  /*1f50*/  ISETP.GE.AND P0, PT, R43, R6, PT ;  /* 0x000000062b00720c */ /* 0x004fe20003f06270 */
[----:B------:R-:W-:Y:S01]  /*1f60*/  ULOP3.LUT UR38, UR38, UR6, URZ, 0x3c, !UPT ;  /* 0x0000000626267292 */ /* 0x000fe2000f8e3c3f */
[----:B------:R-:W-:Y:S01]  /*1f70*/  IMAD R10, R4, -0x2, R6 ;  /* 0xfffffffe040a7824 */ /* 0x000fe200078e0206 */
[----:B------:R-:W-:Y:S01]  /*1f80*/  UIMAD UR39, UR4, -0x6, UR39 ;  /* 0xfffffffa042778a4 */ /* 0x000fe2000f8e0227 */
[----:B------:R-:W-:Y:S01]  /*1f90*/  IMAD.SHL.U32 R4, R18, 0x2, RZ ;  /* 0x0000000212047824 */ /* 0x000fe200078e00ff */
[----:B------:R-:W-:Y:S01]  /*1fa0*/  ISETP.GE.OR P0, PT, R9, UR7, P0 ;  /* 0x0000000709007c0c */ /* 0x000fe20008706670 */
[----:B------:R-:W-:Y:S01]  /*1fb0*/  IMAD R6, R21, UR8, RZ ;  /* 0x0000000815067c24 */ /* 0x000fe2000f8e02ff */
[----:B------:R-:W-:Y:S01]  /*1fc0*/  @UP1 ULOP3.LUT UR38, UR38, 0x1, UR4, 0x78, !UPT ;  /* 0x0000000126261892 */ /* 0x000fe2000f8e7804 */
[----:B------:R-:W-:Y:S01]  /*1fd0*/  IADD3 R56, -R9, UR7, R0 ;  /* 0x0000000709387c10 */ /* 0x000fe2000fffe100 */
[----:B------:R-:W-:Y:S01]  /*1fe0*/  IMAD.MOV.U32 R0, RZ, RZ, -0x1 ;  /* 0xffffffffff007424 */ /* 0x000fe200078e00ff */
[----:B------:R-:W-:Y:S01]  /*1ff0*/  LOP3.LUT R4, R43, 0x6, R4, 0xf8, !PT ;  /* 0x000000062b047812 */ /* 0x000fe200078ef804 */
[----:B------:R-:W-:Y:S01]  /*2000*/  IMAD R11, R41, UR9, R6 ;  /* 0x00000009290b7c24 */ /* 0x000fe2000f8e0206 */
[----:B------:R-:W-:Y:S01]  /*2010*/  LOP3.LUT R65, R14, R3, R8, 0xfe, !PT ;  /* 0x000000030e417212 */ /* 0x000fe200078efe08 */
[----:B------:R-:W-:Y:S01]  /*2020*/  IMAD.IADD R3, R10, 0x1, -R43 ;  /* 0x000000010a037824 */ /* 0x000fe200078e0a2b */
[----:B------:R-:W-:-:S03]  /*2030*/  SHF.R.S32.HI R5, RZ, 0x1f, R4 ;  /* 0x0000001fff057819 */ /* 0x000fc60000011404 */
[----:B------:R-:W-:-:S04]  /*2040*/  IMAD.WIDE.U32 R6, R41, UR8, R4 ;  /* 0x0000000829067c25 */ /* 0x000fc8000f8e0004 */
[----:B------:R-:W-:Y:S01]  /*2050*/  IMAD.IADD R7, R7, 0x1, R11 ;  /* 0x0000000107077824 */ /* 0x000fe200078e020b */
[----:B------:R-:W-:Y:S06]  /*2060*/  @P0 BRA `(.L_x_28) ;  /* 0x0000001400640947 */ /* 0x000fec0003800000 */
[----:B------:R-:W0:Y:S01]  /*2070*/  LDC.64 R10, c[0x0][0x5c8] ;  /* 0x00017200ff0a7b82 */ /* 0x000e220000000a00 */
[----:B-----5:R-:W-:Y:S01]  /*2080*/  FSETP.NEU.AND P1, PT, R40, RZ, PT ;  /* 0x000000ff2800720b */ /* 0x020fe20003f2d000 */
[----:B------:R-:W-:Y:S01]  /*2090*/  BSSY B0, `(.L_x_28) ;  /* 0x0000156000007945 */ /* 0x000fe20003800000 */
[----:B------:R-:W-:-:S04]  /*20a0*/  ISETP.GT.AND P2, PT, R56, RZ, PT ;  /* 0x000000ff3800720c */ /* 0x000fc80003f44270 */
[----:B------:R-:W-:Y:S01]  /*20b0*/  ISETP.GT.AND P0, PT, R3, RZ, P2 ;  /* 0x000000ff0300720c */ /* 0x000fe20001704270 */
[-C--:B0-----:R-:W-:Y:S02]  /*20c0*/  IMAD R8, R15, R10.reuse, RZ ;  /* 0x0000000a0f087224 */ /* 0x081fe400078e02ff */
[----:B------:R-:W-:-:S04]  /*20d0*/  IMAD.WIDE.U32 R46, R65, R10, R6 ;  /* 0x0000000a412e7225 */ /* 0x000fc800078e0006 */
[----:B------:R-:W-:-:S04]  /*20e0*/  IMAD R7, R65, R11, R8 ;  /* 0x0000000b41077224 */ /* 0x000fc800078e0208 */
[----:B------:R-:W-:Y:S01]  /*20f0*/  IMAD.IADD R49, R47, 0x1, R7 ;  /* 0x000000012f317824 */ /* 0x000fe200078e0207 */
[----:B------:R-:W-:Y:S06]  /*2100*/  @!P1 BRA `(.L_x_29) ;  /* 0x0000000c00dc9947 */ /* 0x000fec0003800000 */
[----:B------:R-:W0:Y:S01]  /*2110*/  LDC.64 R8, c[0x0][0x5b8] ;  /* 0x00016e00ff087b82 */ /* 0x000e220000000a00 */
[----:B------:R-:W-:-:S07]  /*2120*/  ULDC.64 UR4, c[0x0][0x5c0] ;  /* 0x0001700000047ab9 */ /* 0x000fce0000000a00 */
[----:B------:R-:W1:Y:S08]  /*2130*/  LDC.64 R12, c[0x0][0x5b0] ;  /* 0x00016c00ff0c7b82 */ /* 0x000e700000000a00 */
[----:B------:R-:W2:Y:S01]  /*2140*/  LDC.64 R6, c[0x0][0x5a8] ;  /* 0x00016a00ff067b82 */ /* 0x000ea20000000a00 */
[-C--:B0-----:R-:W-:Y:S02]  /*2150*/  IMAD R14, R21, R8.reuse, RZ ;  /* 0x00000008150e7224 */ /* 0x081fe400078e02ff */
[----:B------:R-:W-:-:S04]  /*2160*/  IMAD.WIDE.U32 R20, R41, R8, R4 ;  /* 0x0000000829147225 */ /* 0x000fc800078e0004 */
[----:B------:R-:W-:Y:S02]  /*2170*/  IMAD R61, R41, R9, R14 ;  /* 0x00000009293d7224 */ /* 0x000fe400078e020e */
[----:B-1----:R-:W-:Y:S02]  /*2180*/  IMAD R14, R15, R12, RZ ;  /* 0x0000000c0f0e7224 */ /* 0x002fe400078e02ff */
[----:B------:R-:W-:Y:S02]  /*2190*/  IMAD.IADD R15, R21, 0x1, R61 ;  /* 0x00000001150f7824 */ /* 0x000fe400078e023d */
[----:B------:R-:W-:Y:S02]  /*21a0*/  IMAD R63, R65, R13, R14 ;  /* 0x0000000d413f7224 */ /* 0x000fe400078e020e */
[----:B------:R-:W-:-:S04]  /*21b0*/  IMAD.MOV.U32 R14, RZ, RZ, R20 ;  /* 0x000000ffff0e7224 */ /* 0x000fc800078e0014 */
[----:B------:R-:W-:-:S04]  /*21c0*/  IMAD.WIDE.U32 R42, R65, R12, R14 ;  /* 0x0000000c412a7225 */ /* 0x000fc800078e000e */
[----:B------:R-:W-:Y:S01]  /*21d0*/  IMAD.IADD R9, R43, 0x1, R63 ;  /* 0x000000012b097824 */ /* 0x000fe200078e023f */
[----:B--2---:R-:W-:-:S04]  /*21e0*/  LEA R44, P1, R42, R6, 0x1 ;  /* 0x000000062a2c7211 */ /* 0x004fc800078208ff */
[----:B------:R-:W-:-:S05]  /*21f0*/  LEA.HI.X R45, R42, R7, R9, 0x1, P1 ;  /* 0x000000072a2d7211 */ /* 0x000fca00008f0c09 */
[----:B------:R-:W2:Y:S01]  /*2200*/  @P0 LDG.E.LTC128B.U16 R9, desc[UR36][R44.64] ;  /* 0x000000242c090981 */ /* 0x000ea2000c1e1520 */
[C---:B------:R-:W-:Y:S01]  /*2210*/  LEA R48, P1, R46.reuse, UR4, 0x1 ;  /* 0x000000042e307c11 */ /* 0x040fe2000f8208ff */
[----:B------:R-:W-:Y:S01]  /*2220*/  IMAD.WIDE.U32 R42, R65, R12, R4 ;  /* 0x0000000c412a7225 */ /* 0x000fe200078e0004 */
[----:B------:R-:W-:Y:S02]  /*2230*/  BSSY B1, `(.L_x_30) ;  /* 0x0000012000017945 */ /* 0x000fe40003800000 */
[----:B------:R-:W-:Y:S01]  /*2240*/  LEA.HI.X R49, R46, UR5, R49, 0x1, P1 ;  /* 0x000000052e317c11 */ /* 0x000fe200088f0c31 */
[----:B------:R-:W-:Y:S01]  /*2250*/  IMAD.IADD R43, R63, 0x1, R43 ;  /* 0x000000013f2b7824 */ /* 0x000fe200078e022b */
[----:B------:R-:W-:Y:S01]  /*2260*/  ISETP.GT.AND P1, PT, R3, 0x1, P2 ;  /* 0x000000010300780c */ /* 0x000fe20001724270 */
[----:B------:R-:W-:-:S03]  /*2270*/  IMAD.WIDE.U32 R42, R41, R8, R42 ;  /* 0x00000008292a7225 */ /* 0x000fc600078e002a */
[----:B------:R-:W-:Y:S01]  /*2280*/  LEA R46, P3, R42, R6, 0x1 ;  /* 0x000000062a2e7211 */ /* 0x000fe200078608ff */
[----:B--2---:R-:W-:-:S05]  /*2290*/  HADD2.F32 R47, -RZ, R9.H0_H0 ;  /* 0x20000009ff2f7230 */ /* 0x004fca0000004100 */
[----:B------:R-:W-:-:S04]  /*22a0*/  FMUL R47, R47, R40 ;  /* 0x000000282f2f7220 */ /* 0x000fc80000400000 */
[----:B------:R-:W-:Y:S01]  /*22b0*/  FFMA R47, R32, R23, R47 ;  /* 0x00000017202f7223 */ /* 0x000fe2000000002f */
[----:B------:R-:W-:-:S04]  /*22c0*/  IMAD.IADD R32, R61, 0x1, R43 ;  /* 0x000000013d207824 */ /* 0x000fc800078e022b */
[----:B------:R-:W-:-:S04]  /*22d0*/  F2FP.F16.F32.PACK_AB R47, RZ, R47 ;  /* 0x0000002fff2f723e */ /* 0x000fc800000000ff */
[----:B------:R-:W-:Y:S02]  /*22e0*/  PRMT R43, R47, 0x7610, R43 ;  /* 0x000076102f2b7816 */ /* 0x000fe4000000002b */
[----:B------:R-:W-:Y:S01]  /*22f0*/  LEA.HI.X R47, R42, R7, R32, 0x1, P3 ;  /* 0x000000072a2f7211 */ /* 0x000fe200018f0c20 */
[C---:B------:R-:W-:Y:S02]  /*2300*/  IMAD.SHL.U32 R42, R12.reuse, 0x8, RZ ;  /* 0x000000080c2a7824 */ /* 0x040fe400078e00ff */
[----:B------:R0:W-:Y:S02]  /*2310*/  @P0 STG.E.U16 desc[UR36][R48.64], R43 ;  /* 0x0000002b30000986 */ /* 0x0001e4000c101524 */
[----:B0-----:R-:W-:Y:S01]  /*2320*/  SHF.L.U64.HI R43, R12, 0x3, R13 ;  /* 0x000000030c2b7819 */ /* 0x001fe2000001020d */
[----:B------:R-:W-:Y:S06]  /*2330*/  @!P1 BRA `(.L_x_31) ;  /* 0x0000000000049947 */ /* 0x000fec0003800000 */
[----:B------:R0:W5:Y:S02]  /*2340*/  LDG.E.LTC128B.U16 R9, desc[UR36][R46.64+0x2] ;  /* 0x000002242e097981 */ /* 0x000164000c1e1520 */
.L_x_31:
[----:B------:R-:W-:Y:S05]  /*2350*/  BSYNC B1 ;  /* 0x0000000000017941 */ /* 0x000fea0003800000 */
.L_x_30:
[----:B-----5:R-:W-:Y:S01]  /*2360*/  HADD2.F32 R45, -RZ, R9.H0_H0 ;  /* 0x20000009ff2d7230 */ /* 0x020fe20000004100 */
[----:B------:R-:W-:Y:S01]  /*2370*/  ISETP.GT.AND P0, PT, R56, 0x8, PT ;  /* 0x000000083800780c */ /* 0x000fe20003f04270 */
[----:B------:R-:W-:Y:S01]  /*2380*/  IMAD.WIDE.U32 R50, R65, R12, R42 ;  /* 0x0000000c41327225 */ /* 0x000fe200078e002a */
[----:B------:R-:W-:-:S03]  /*2390*/  PRMT R55, R9, 0x7610, R55 ;  /* 0x0000761009377816 */ /* 0x000fc60000000037 */
[----:B------:R-:W-:Y:S01]  /*23a0*/  FMUL R32, R45, R40 ;  /* 0x000000282d207220 */ /* 0x000fe20000400000 */
[----:B------:R-:W-:Y:S01]  /*23b0*/  IMAD.IADD R67, R63, 0x1, R51 ;  /* 0x000000013f437824 */ /* 0x000fe200078e0233 */
[----:B------:R-:W-:Y:S02]  /*23c0*/  IADD3 R44, P4, R20, R50, RZ ;  /* 0x00000032142c7210 */ /* 0x000fe40007f9e0ff */
[----:B------:R-:W-:Y:S01]  /*23d0*/  FFMA R33, R33, R23, R32 ;  /* 0x0000001721217223 */ /* 0x000fe20000000020 */
[----:B------:R-:W-:Y:S02]  /*23e0*/  ISETP.GT.AND P3, PT, R3, RZ, P0 ;  /* 0x000000ff0300720c */ /* 0x000fe40000764270 */
[----:B------:R-:W-:Y:S01]  /*23f0*/  IMAD.X R45, R67, 0x1, R15, P4 ;  /* 0x00000001432d7824 */ /* 0x000fe200020e060f */
[----:B------:R-:W-:Y:S02]  /*2400*/  LEA R32, P4, R44, R6, 0x1 ;  /* 0x000000062c207211 */ /* 0x000fe400078808ff */
[----:B------:R-:W-:-:S02]  /*2410*/  F2FP.F16.F32.PACK_AB R52, RZ, R33 ;  /* 0x00000021ff34723e */ /* 0x000fc400000000ff */
[--C-:B------:R-:W-:Y:S02]  /*2420*/  LEA.HI.X R33, R44, R7, R45.reuse, 0x1, P4 ;  /* 0x000000072c217211 */ /* 0x100fe400020f0c2d */
[----:B------:R-:W-:-:S05]  /*2430*/  PRMT R45, R52, 0x7610, R45 ;  /* 0x00007610342d7816 */ /* 0x000fca000000002d */
[----:B------:R1:W-:Y:S04]  /*2440*/  @P1 STG.E.U16 desc[UR36][R48.64+0x2], R45 ;  /* 0x0000022d30001986 */ /* 0x0003e8000c101524 */
[----:B------:R2:W3:Y:S01]  /*2450*/  @P3 LDG.E.LTC128B.U16 R55, desc[UR36][R32.64] ;  /* 0x0000002420373981 */ /* 0x0004e2000c1e1520 */
[C---:B------:R-:W-:Y:S01]  /*2460*/  IMAD.SHL.U32 R57, R10.reuse, 0x10, RZ ;  /* 0x000000100a397824 */ /* 0x040fe200078e00ff */
[----:B------:R-:W-:Y:S01]  /*2470*/  SHF.L.U64.HI R59, R10, 0x4, R11 ;  /* 0x000000040a3b7819 */ /* 0x000fe2000001020b */
[----:B------:R-:W-:Y:S01]  /*2480*/  BSSY B1, `(.L_x_32) ;  /* 0x0000011000017945 */ /* 0x000fe20003800000 */
[----:B------:R-:W-:Y:S02]  /*2490*/  IADD3 R44, P1, R4, R50, RZ ;  /* 0x00000032042c7210 */ /* 0x000fe40007f3e0ff */
[----:B------:R-:W-:-:S03]  /*24a0*/  IADD3 R52, P4, R57, R48, RZ ;  /* 0x0000003039347210 */ /* 0x000fc60007f9e0ff */
[----:B-1----:R-:W-:Y:S01]  /*24b0*/  IMAD.X R45, R5, 0x1, R67, P1 ;  /* 0x00000001052d7824 */ /* 0x002fe200008e0643 */
[----:B------:R-:W-:Y:S01]  /*24c0*/  ISETP.GT.AND P1, PT, R3, 0x1, P0 ;  /* 0x000000010300780c */ /* 0x000fe20000724270 */
[----:B------:R-:W-:Y:S02]  /*24d0*/  IMAD.X R53, R59, 0x1, R49, P4 ;  /* 0x000000013b357824 */ /* 0x000fe400020e0631 */
[----:B------:R-:W-:-:S03]  /*24e0*/  IMAD.WIDE.U32 R44, R41, R8, R44 ;  /* 0x00000008292c7225 */ /* 0x000fc600078e002c */
[----:B--2---:R-:W-:Y:S01]  /*24f0*/  LEA R32, P5, R44, R6, 0x1 ;  /* 0x000000062c207211 */ /* 0x004fe200078a08ff */
[----:B---3--:R-:W-:-:S05]  /*2500*/  HADD2.F32 R9, -RZ, R55.H0_H0 ;  /* 0x20000037ff097230 */ /* 0x008fca0000004100 */
[----:B------:R-:W-:-:S04]  /*2510*/  FMUL R9, R9, R40 ;  /* 0x0000002809097220 */ /* 0x000fc80000400000 */
[----:B------:R-:W-:Y:S01]  /*2520*/  FFMA R9, R34, R23, R9 ;  /* 0x0000001722097223 */ /* 0x000fe20000000009 */
[----:B------:R-:W-:-:S04]  /*2530*/  IADD3 R34, R61, R45, RZ ;  /* 0x0000002d3d227210 */ /* 0x000fc80007ffe0ff */
[----:B------:R-:W-:Y:S02]  /*2540*/  F2FP.F16.F32.PACK_AB R9, RZ, R9 ;  /* 0x00000009ff09723e */ /* 0x000fe400000000ff */
[----:B------:R-:W-:-:S03]  /*2550*/  LEA.HI.X R33, R44, R7, R34, 0x1, P5 ;  /* 0x000000072c217211 */ /* 0x000fc600028f0c22 */
[----:B------:R1:W-:Y:S01]  /*2560*/  @P3 STG.E.U16 desc[UR36][R52.64], R9 ;  /* 0x0000000934003986 */ /* 0x0003e2000c101524 */
[----:B------:R-:W-:Y:S05]  /*2570*/  @!P1 BRA `(.L_x_33) ;  /* 0x0000000000049947 */ /* 0x000fea0003800000 */
[----:B------:R2:W5:Y:S02]  /*2580*/  LDG.E.LTC128B.U16 R55, desc[UR36][R32.64+0x2] ;  /* 0x0000022420377981 */ /* 0x000564000c1e1520 */
.L_x_33:
[----:B------:R-:W-:Y:S05]  /*2590*/  BSYNC B1 ;  /* 0x0000000000017941 */ /* 0x000fea0003800000 */
.L_x_32:
[----:B-1---5:R-:W-:Y:S01]  /*25a0*/  HADD2.F32 R9, -RZ, R55.H0_H0 ;  /* 0x20000037ff097230 */ /* 0x022fe20000004100 */
[----:B------:R-:W-:Y:S01]  /*25b0*/  ISETP.GT.AND P3, PT, R3, 0x8, P2 ;  /* 0x000000080300780c */ /* 0x000fe20001764270 */
[----:B------:R-:W-:Y:S03]  /*25c0*/  BSSY B1, `(.L_x_34) ;  /* 0x0000007000017945 */ /* 0x000fe60003800000 */
[----:B------:R-:W-:-:S04]  /*25d0*/  FMUL R34, R9, R40 ;  /* 0x0000002809227220 */ /* 0x000fc80000400000 */
[----:B------:R-:W-:-:S05]  /*25e0*/  FFMA R34, R35, R23, R34 ;  /* 0x0000001723227223 */ /* 0x000fca0000000022 */
[----:B------:R-:W-:-:S05]  /*25f0*/  F2FP.F16.F32.PACK_AB R34, RZ, R34 ;  /* 0x00000022ff22723e */ /* 0x000fca00000000ff */
[----:B------:R1:W-:Y:S01]  /*2600*/  @P1 STG.E.U16 desc[UR36][R52.64+0x2], R34 ;  /* 0x0000022234001986 */ /* 0x0003e2000c101524 */
[----:B------:R-:W-:Y:S05]  /*2610*/  @!P3 BRA `(.L_x_35) ;  /* 0x000000000004b947 */ /* 0x000fea0003800000 */
[----:B------:R3:W5:Y:S02]  /*2620*/  LDG.E.LTC128B.U16 R55, desc[UR36][R46.64+0x10] ;  /* 0x000010242e377981 */ /* 0x000764000c1e1520 */
.L_x_35:
[----:B------:R-:W-:Y:S05]  /*2630*/  BSYNC B1 ;  /* 0x0000000000017941 */ /* 0x000fea0003800000 */
.L_x_34:
[----:B-----5:R-:W-:Y:S01]  /*2640*/  HADD2.F32 R9, -RZ, R55.H0_H0 ;  /* 0x20000037ff097230 */ /* 0x020fe20000004100 */
        /* <DEDUP_REMOVED lines=8> */
.L_x_37:
[----:B------:R-:W-:Y:S05]  /*26d0*/  BSYNC B1 ;  /* 0x0000000000017941 */ /* 0x000fea0003800000 */
.L_x_36:
[----:B----45:R-:W-:Y:S01]  /*26e0*/  HADD2.F32 R9, -RZ, R55.H0_H0 ;  /* 0x20000037ff097230 */ /* 0x030fe20000004100 */
[----:B------:R-:W-:Y:S01]  /*26f0*/  ISETP.GT.AND P3, PT, R3, 0x8, P0 ;  /* 0x000000080300780c */ /* 0x000fe20000764270 */
[----:B------:R-:W-:Y:S03]  /*2700*/  BSSY B1, `(.L_x_38) ;  /* 0x0000007000017945 */ /* 0x000fe60003800000 */
[----:B-1----:R-:W-:-:S04]  /*2710*/  FMUL R34, R9, R40 ;  /* 0x0000002809227220 */ /* 0x002fc80000400000 */
[----:B------:R-:W-:-:S05]  /*2720*/  FFMA R34, R37, R23, R34 ;  /* 0x0000001725227223 */ /* 0x000fca0000000022 */
[----:B------:R-:W-:-:S05]  /*2730*/  F2FP.F16.F32.PACK_AB R34, RZ, R34 ;  /* 0x00000022ff22723e */ /* 0x000fca00000000ff */
[----:B------:R1:W-:Y:S01]  /*2740*/  @P2 STG.E.U16 desc[UR36][R48.64+0x12], R34 ;  /* 0x0000122230002986 */ /* 0x0003e2000c101524 */
[----:B------:R-:W-:Y:S05]  /*2750*/  @!P3 BRA `(.L_x_39) ;  /* 0x000000000004b947 */ /* 0x000fea0003800000 */
[----:B------:R4:W5:Y:S02]  /*2760*/  LDG.E.LTC128B.U16 R55, desc[UR36][R32.64+0x10] ;  /* 0x0000102420377981 */ /* 0x000964000c1e1520 */
.L_x_39:
[----:B------:R-:W-:Y:S05]  /*2770*/  BSYNC B1 ;  /* 0x0000000000017941 */ /* 0x000fea0003800000 */
.L_x_38:
        /* <DEDUP_REMOVED lines=9> */
.L_x_41:
[----:B------:R-:W-:Y:S05]  /*2810*/  BSYNC B1 ;  /* 0x0000000000017941 */ /* 0x000fea0003800000 */
.L_x_40:
[----:B0-2-4-:R-:W-:Y:S01]  /*2820*/  IMAD.MOV.U32 R32, RZ, RZ, R50 ;  /* 0x000000ffff207224 */ /* 0x015fe200078e0032 */
[----:B------:R-:W-:Y:S01]  /*2830*/  ISETP.GT.AND P0, PT, R56, 0x80, PT ;  /* 0x000000803800780c */ /* 0x000fe20003f04270 */
[----:B------:R-:W-:Y:S02]  /*2840*/  IMAD.MOV.U32 R33, RZ, RZ, R67 ;  /* 0x000000ffff217224 */ /* 0x000fe400078e0043 */
[----:B-----5:R-:W-:Y:S01]  /*2850*/  HADD2.F32 R9, -RZ, R55.H0_H0 ;  /* 0x20000037ff097230 */ /* 0x020fe20000004100 */
[----:B------:R-:W-:Y:S01]  /*2860*/  ISETP.GT.AND P2, PT, R3, RZ, P0 ;  /* 0x000000ff0300720c */ /* 0x000fe20000744270 */
[----:B------:R-:W-:-:S04]  /*2870*/  IMAD.WIDE.U32 R44, R12, 0x78, R32 ;  /* 0x000000780c2c7825 */ /* 0x000fc800078e0020 */
[----:B------:R-:W-:Y:S01]  /*2880*/  FMUL R32, R9, R40 ;  /* 0x0000002809207220 */ /* 0x000fe20000400000 */
[----:B------:R-:W-:Y:S01]  /*2890*/  IMAD R13, R13, 0x78, RZ ;  /* 0x000000780d0d7824 */ /* 0x000fe200078e02ff */
[----:B------:R-:W-:Y:S02]  /*28a0*/  IADD3 R9, P3, R20, R44, RZ ;  /* 0x0000002c14097210 */ /* 0x000fe40007f7e0ff */
[----:B------:R-:W-:Y:S01]  /*28b0*/  FFMA R39, R39, R23, R32 ;  /* 0x0000001727277223 */ /* 0x000fe20000000020 */
[----:B-1----:R-:W-:-:S04]  /*28c0*/  IMAD.IADD R49, R45, 0x1, R13 ;  /* 0x000000012d317824 */ /* 0x002fc800078e020d */
[----:B------:R-:W-:Y:S01]  /*28d0*/  IMAD.X R34, R49, 0x1, R15, P3 ;  /* 0x0000000131227824 */ /* 0x000fe200018e060f */
[C---:B------:R-:W-:Y:S02]  /*28e0*/  LEA R32, P3, R9.reuse, R6, 0x1 ;  /* 0x0000000609207211 */ /* 0x040fe400078608ff */
[----:B------:R-:W-:Y:S02]  /*28f0*/  F2FP.F16.F32.PACK_AB R39, RZ, R39 ;  /* 0x00000027ff27723e */ /* 0x000fe400000000ff */
[----:B------:R-:W-:-:S03]  /*2900*/  LEA.HI.X R33, R9, R7, R34, 0x1, P3 ;  /* 0x0000000709217211 */ /* 0x000fc600018f0c22 */
[----:B------:R0:W-:Y:S04]  /*2910*/  @P1 STG.E.U16 desc[UR36][R52.64+0x12], R39 ;  /* 0x0000122734001986 */ /* 0x0001e8000c101524 */
[----:B------:R1:W2:Y:S01]  /*2920*/  @P2 LDG.E.LTC128B.U16 R55, desc[UR36][R32.64] ;  /* 0x0000002420372981 */ /* 0x0002a2000c1e1520 */
[----:B------:R-:W-:Y:S01]  /*2930*/  IMAD.WIDE.U32 R34, R12, 0x78, R42 ;  /* 0x000000780c227825 */ /* 0x000fe200078e002a */
[----:B------:R-:W-:Y:S01]  /*2940*/  ISETP.GT.AND P3, PT, R3, 0x1, P0 ;  /* 0x000000010300780c */ /* 0x000fe20000764270 */
[----:B------:R-:W-:Y:S02]  /*2950*/  BSSY B1, `(.L_x_42) ;  /* 0x0000016000017945 */ /* 0x000fe40003800000 */
[----:B---3--:R-:W-:Y:S02]  /*2960*/  IMAD R47, R11, 0xf0, RZ ;  /* 0x000000f00b2f7824 */ /* 0x008fe400078e02ff */
[----:B------:R-:W-:-:S02]  /*2970*/  IMAD.IADD R35, R13, 0x1, R35 ;  /* 0x000000010d237824 */ /* 0x000fc400078e0223 */
[----:B0-----:R-:W-:Y:S01]  /*2980*/  IMAD.WIDE.U32 R52, R10, 0xf0, R52 ;  /* 0x000000f00a347825 */ /* 0x001fe200078e0034 */
[----:B-1----:R-:W-:-:S03]  /*2990*/  IADD3 R32, P4, R42, R34, RZ ;  /* 0x000000222a207210 */ /* 0x002fc60007f9e0ff */
[----:B------:R-:W-:Y:S02]  /*29a0*/  IMAD.IADD R11, R53, 0x1, R47 ;  /* 0x00000001350b7824 */ /* 0x000fe400078e022f */
[----:B------:R-:W-:-:S03]  /*29b0*/  IMAD.WIDE.U32 R36, R65, R12, R34 ;  /* 0x0000000c41247225 */ /* 0x000fc600078e0022 */
[----:B------:R-:W-:-:S04]  /*29c0*/  IADD3 R36, P1, R4, R36, RZ ;  /* 0x0000002404247210 */ /* 0x000fc80007f3e0ff */
[----:B------:R-:W-:-:S03]  /*29d0*/  IADD3.X R37, R5, R63, R37, P1, !PT ;  /* 0x0000003f05257210 */ /* 0x000fc60000ffe425 */
[----:B------:R-:W-:-:S03]  /*29e0*/  IMAD.WIDE.U32 R36, R41, R8, R36 ;  /* 0x0000000829247225 */ /* 0x000fc600078e0024 */
[----:B------:R-:W-:Y:S01]  /*29f0*/  LEA R38, P1, R36, R6, 0x1 ;  /* 0x0000000624267211 */ /* 0x000fe200078208ff */
[----:B--2---:R-:W-:-:S05]  /*2a00*/  HADD2.F32 R9, -RZ, R55.H0_H0 ;  /* 0x20000037ff097230 */ /* 0x004fca0000004100 */
[----:B------:R-:W-:-:S04]  /*2a10*/  FMUL R9, R9, R40 ;  /* 0x0000002809097220 */ /* 0x000fc80000400000 */
[----:B------:R-:W-:-:S05]  /*2a20*/  FFMA R9, R24, R23, R9 ;  /* 0x0000001718097223 */ /* 0x000fca0000000009 */
[----:B------:R-:W-:Y:S01]  /*2a30*/  F2FP.F16.F32.PACK_AB R10, RZ, R9 ;  /* 0x00000009ff0a723e */ /* 0x000fe200000000ff */
[----:B------:R-:W-:-:S03]  /*2a40*/  IMAD.IADD R9, R61, 0x1, R37 ;  /* 0x000000013d097824 */ /* 0x000fc600078e0225 */
[----:B------:R-:W-:Y:S01]  /*2a50*/  PRMT R13, R10, 0x7610, R13 ;  /* 0x000076100a0d7816 */ /* 0x000fe2000000000d */
[----:B------:R-:W-:Y:S01]  /*2a60*/  @P2 IMAD.MOV.U32 R10, RZ, RZ, R52 ;  /* 0x000000ffff0a2224 */ /* 0x000fe200078e0034 */
[----:B------:R-:W-:-:S04]  /*2a70*/  LEA.HI.X R39, R36, R7, R9, 0x1, P1 ;  /* 0x0000000724277211 */ /* 0x000fc800008f0c09 */
[----:B------:R0:W-:Y:S01]  /*2a80*/  @P2 STG.E.U16 desc[UR36][R10.64], R13 ;  /* 0x0000000d0a002986 */ /* 0x0001e2000c101524 */
[----:B------:R-:W-:Y:S05]  /*2a90*/  @!P3 BRA `(.L_x_43) ;  /* 0x000000000004b947 */ /* 0x000fea0003800000 */
[----:B------:R1:W5:Y:S02]  /*2aa0*/  LDG.E.LTC128B.U16 R55, desc[UR36][R38.64+0x2] ;  /* 0x0000022426377981 */ /* 0x000364000c1e1520 */
.L_x_43:
[----:B------:R-:W-:Y:S05]  /*2ab0*/  BSYNC B1 ;  /* 0x0000000000017941 */ /* 0x000fea0003800000 */
.L_x_42:
[----:B-----5:R-:W-:Y:S01]  /*2ac0*/  HADD2.F32 R9, -RZ, R55.H0_H0 ;  /* 0x20000037ff097230 */ /* 0x020fe20000004100 */
[----:B------:R-:W-:Y:S01]  /*2ad0*/  ISETP.GT.AND P1, PT, R56, 0x88, PT ;  /* 0x000000883800780c */ /* 0x000fe20003f24270 */
[----:B------:R-:W-:Y:S01]  /*2ae0*/  @P3 IMAD.MOV.U32 R24, RZ, RZ, R52 ;  /* 0x000000ffff183224 */ /* 0x000fe200078e0034 */
[----:B------:R-:W-:Y:S01]  /*2af0*/  BSSY B1, `(.L_x_44) ;  /* 0x0000010000017945 */ /* 0x000fe20003800000 */
[----:B------:R-:W-:Y:S02]  /*2b00*/  IMAD.X R33, R35, 0x1, R43, P4 ;  /* 0x0000000123217824 */ /* 0x000fe400020e062b */
[----:B------:R-:W-:Y:S01]  /*2b10*/  FMUL R14, R9, R40 ;  /* 0x00000028090e7220 */ /* 0x000fe20000400000 */
[----:B------:R-:W-:Y:S01]  /*2b20*/  IADD3 R44, P2, P4, R20, R44, R42 ;  /* 0x0000002c142c7210 */ /* 0x000fe20007c5e02a */
[----:B------:R-:W-:-:S04]  /*2b30*/  IMAD.WIDE.U32 R20, R65, R12, R32 ;  /* 0x0000000c41147225 */ /* 0x000fc800078e0020 */
[----:B------:R-:W-:Y:S01]  /*2b40*/  FFMA R14, R25, R23, R14 ;  /* 0x00000017190e7223 */ /* 0x000fe2000000000e */
[----:B------:R-:W-:Y:S01]  /*2b50*/  IADD3.X R15, R15, R49, R43, P2, P4 ;  /* 0x000000310f0f7210 */ /* 0x000fe200017e842b */
[----:B------:R-:W-:Y:S01]  /*2b60*/  @P3 IMAD.MOV.U32 R25, RZ, RZ, R11 ;  /* 0x000000ffff193224 */ /* 0x000fe200078e000b */
[----:B------:R-:W-:Y:S02]  /*2b70*/  ISETP.GT.AND P2, PT, R3, RZ, P1 ;  /* 0x000000ff0300720c */ /* 0x000fe40000f44270 */
[----:B------:R-:W-:Y:S02]  /*2b80*/  F2FP.F16.F32.PACK_AB R9, RZ, R14 ;  /* 0x0000000eff09723e */ /* 0x000fe400000000ff */
[----:B------:R-:W-:Y:S02]  /*2b90*/  LEA R12, P4, R44, R6, 0x1 ;  /* 0x000000062c0c7211 */ /* 0x000fe400078808ff */
[----:B------:R-:W-:Y:S01]  /*2ba0*/  IADD3 R14, P5, R4, R20, RZ ;  /* 0x00000014040e7210 */ /* 0x000fe20007fbe0ff */
[----:B------:R2:W-:Y:S01]  /*2bb0*/  @P3 STG.E.U16 desc[UR36][R24.64+0x2], R9 ;  /* 0x0000020918003986 */ /* 0x0005e2000c101524 */
[----:B0-----:R-:W-:-:S05]  /*2bc0*/  LEA.HI.X R13, R44, R7, R15, 0x1, P4 ;  /* 0x000000072c0d7211 */ /* 0x001fca00020f0c0f */
[----:B------:R-:W-:Y:S06]  /*2bd0*/  @!P2 BRA `(.L_x_45) ;  /* 0x000000000004a947 */ /* 0x000fec0003800000 */
[----:B------:R0:W5:Y:S02]  /*2be0*/  LDG.E.LTC128B.U16 R55, desc[UR36][R12.64] ;  /* 0x000000240c377981 */ /* 0x000164000c1e1520 */
.L_x_45:
[----:B------:R-:W-:Y:S05]  /*2bf0*/  BSYNC B1 ;  /* 0x0000000000017941 */ /* 0x000fea0003800000 */
.L_x_44:
[----:B--2--5:R-:W-:Y:S01]  /*2c00*/  HADD2.F32 R9, -RZ, R55.H0_H0 ;  /* 0x20000037ff097230 */ /* 0x024fe20000004100 */
[----:B------:R-:W-:Y:S01]  /*2c10*/  IADD3.X R15, R5, R63, R21, P5, !PT ;  /* 0x0000003f050f7210 */ /* 0x000fe20002ffe415 */
[----:B------:R-:W-:Y:S01]  /*2c20*/  BSSY B1, `(.L_x_46) ;  /* 0x000000e000017945 */ /* 0x000fe20003800000 */
[----:B------:R-:W-:Y:S02]  /*2c30*/  IADD3 R4, P4, R57, R52, RZ ;  /* 0x0000003439047210 */ /* 0x000fe40007f9e0ff */
[----:B------:R-:W-:Y:S01]  /*2c40*/  FMUL R5, R9, R40 ;  /* 0x0000002809057220 */ /* 0x000fe20000400000 */
[----:B------:R-:W-:Y:S01]  /*2c50*/  ISETP.GT.AND P3, PT, R3, 0x1, P1 ;  /* 0x000000010300780c */ /* 0x000fe20000f64270 */
[----:B------:R-:W-:-:S04]  /*2c60*/  IMAD.WIDE.U32 R8, R41, R8, R14 ;  /* 0x0000000829087225 */ /* 0x000fc800078e000e */
[----:B------:R-:W-:Y:S01]  /*2c70*/  FFMA R5, R26, R23, R5 ;  /* 0x000000171a057223 */ /* 0x000fe20000000005 */
[----:B------:R-:W-:Y:S01]  /*2c80*/  IMAD.IADD R9, R61, 0x1, R9 ;  /* 0x000000013d097824 */ /* 0x000fe200078e0209 */
[----:B------:R-:W-:-:S03]  /*2c90*/  LEA R6, P5, R8, R6, 0x1 ;  /* 0x0000000608067211 */ /* 0x000fc600078a08ff */
[----:B------:R-:W-:Y:S01]  /*2ca0*/  F2FP.F16.F32.PACK_AB R10, RZ, R5 ;  /* 0x00000005ff0a723e */ /* 0x000fe200000000ff */
[----:B------:R-:W-:Y:S01]  /*2cb0*/  IMAD.X R5, R11, 0x1, R59, P4 ;  /* 0x000000010b057824 */ /* 0x000fe200020e063b */
[----:B------:R-:W-:-:S04]  /*2cc0*/  LEA.HI.X R7, R8, R7, R9, 0x1, P5 ;  /* 0x0000000708077211 */ /* 0x000fc800028f0c09 */
[----:B------:R2:W-:Y:S01]  /*2cd0*/  @P2 STG.E.U16 desc[UR36][R4.64], R10 ;  /* 0x0000000a04002986 */ /* 0x0005e2000c101524 */
[----:B------:R-:W-:Y:S05]  /*2ce0*/  @!P3 BRA `(.L_x_47) ;  /* 0x000000000004b947 */ /* 0x000fea0003800000 */
[----:B------:R3:W5:Y:S02]  /*2cf0*/  LDG.E.LTC128B.U16 R55, desc[UR36][R6.64+0x2] ;  /* 0x0000022406377981 */ /* 0x000764000c1e1520 */
.L_x_47:
[----:B------:R-:W-:Y:S05]  /*2d00*/  BSYNC B1 ;  /* 0x0000000000017941 */ /* 0x000fea0003800000 */
.L_x_46:
        /* <DEDUP_REMOVED lines=9> */
.L_x_49:
[----:B------:R-:W-:Y:S05]  /*2da0*/  BSYNC B1 ;  /* 0x0000000000017941 */ /* 0x000fea0003800000 */
.L_x_48:
[----:B--2-45:R-:W-:Y:S01]  /*2db0*/  HADD2.F32 R5, -RZ, R55.H0_H0 ;  /* 0x20000037ff057230 */ /* 0x034fe20000004100 */
[----:B------:R-:W-:Y:S01]  /*2dc0*/  ISETP.GT.AND P0, PT, R3, 0x9, P0 ;  /* 0x000000090300780c */ /* 0x000fe20000704270 */
[----:B------:R-:W-:Y:S03]  /*2dd0*/  BSSY B1, `(.L_x_50) ;  /* 0x000000a000017945 */ /* 0x000fe60003800000 */
[----:B------:R-:W-:-:S04]  /*2de0*/  FMUL R5, R5, R40 ;  /* 0x0000002805057220 */ /* 0x000fc80000400000 */
[----:B------:R-:W-:-:S05]  /*2df0*/  FFMA R5, R28, R23, R5 ;  /* 0x000000171c057223 */ /* 0x000fca0000000005 */
[----:B------:R-:W-:Y:S01]  /*2e00*/  F2FP.F16.F32.PACK_AB R4, RZ, R5 ;  /* 0x00000005ff04723e */ /* 0x000fe200000000ff */
[----:B------:R-:W-:-:S03]  /*2e10*/  IMAD.IADD R5, R47, 0x1, R53 ;  /* 0x000000012f057824 */ /* 0x000fc600078e0235 */
[----:B------:R-:W-:Y:S01]  /*2e20*/  PRMT R8, R4, 0x7610, R8 ;  /* 0x0000761004087816 */ /* 0x000fe20000000008 */
[----:B------:R-:W-:-:S05]  /*2e30*/  @P2 IMAD.MOV.U32 R4, RZ, RZ, R52 ;  /* 0x000000ffff042224 */ /* 0x000fca00078e0034 */
[----:B------:R2:W-:Y:S01]  /*2e40*/  @P2 STG.E.U16 desc[UR36][R4.64+0x10], R8 ;  /* 0x0000100804002986 */ /* 0x0005e2000c101524 */
[----:B------:R-:W-:Y:S05]  /*2e50*/  @!P0 BRA `(.L_x_51) ;  /* 0x0000000000048947 */ /* 0x000fea0003800000 */
[----:B------:R4:W5:Y:S02]  /*2e60*/  LDG.E.LTC128B.U16 R55, desc[UR36][R38.64+0x12] ;  /* 0x0000122426377981 */ /* 0x000964000c1e1520 */
.L_x_51:
[----:B------:R-:W-:Y:S05]  /*2e70*/  BSYNC B1 ;  /* 0x0000000000017941 */ /* 0x000fea0003800000 */
.L_x_50:
[----:B-----5:R-:W-:Y:S01]  /*2e80*/  HADD2.F32 R9, -RZ, R55.H0_H0 ;  /* 0x20000037ff097230 */ /* 0x020fe20000004100 */
[----:B------:R-:W-:Y:S01]  /*2e90*/  ISETP.GT.AND P2, PT, R3, 0x8, P1 ;  /* 0x000000080300780c */ /* 0x000fe20000f44270 */
[----:B------:R-:W-:Y:S03]  /*2ea0*/  BSSY B1, `(.L_x_52) ;  /* 0x000000a000017945 */ /* 0x000fe60003800000 */
[----:B--2---:R-:W-:Y:S01]  /*2eb0*/  FMUL R8, R9, R40 ;  /* 0x0000002809087220 */ /* 0x004fe20000400000 */
[----:B------:R-:W-:-:S03]  /*2ec0*/  @P0 IMAD.MOV.U32 R9, RZ, RZ, R5 ;  /* 0x000000ffff090224 */ /* 0x000fc600078e0005 */
[----:B------:R-:W-:-:S05]  /*2ed0*/  FFMA R8, R29, R23, R8 ;  /* 0x000000171d087223 */ /* 0x000fca0000000008 */
[----:B------:R-:W-:-:S04]  /*2ee0*/  F2FP.F16.F32.PACK_AB R8, RZ, R8 ;  /* 0x00000008ff08723e */ /* 0x000fc800000000ff */
[----:B------:R-:W-:Y:S01]  /*2ef0*/  PRMT R10, R8, 0x7610, R10 ;  /* 0x00007610080a7816 */ /* 0x000fe2000000000a */
[----:B------:R-:W-:-:S05]  /*2f00*/  @P0 IMAD.MOV.U32 R8, RZ, RZ, R52 ;  /* 0x000000ffff080224 */ /* 0x000fca00078e0034 */
[----:B------:R2:W-:Y:S01]  /*2f10*/  @P0 STG.E.U16 desc[UR36][R8.64+0x12], R10 ;  /* 0x0000120a08000986 */ /* 0x0005e2000c101524 */
[----:B------:R-:W-:Y:S05]  /*2f20*/  @!P2 BRA `(.L_x_53) ;  /* 0x000000000004a947 */ /* 0x000fea0003800000 */
[----:B------:R0:W5:Y:S02]  /*2f30*/  LDG.E.LTC128B.U16 R55, desc[UR36][R6.64+0x10] ;  /* 0x0000102406377981 */ /* 0x000164000c1e1520 */
.L_x_53:
[----:B------:R-:W-:Y:S05]  /*2f40*/  BSYNC B1 ;  /* 0x0000000000017941 */ /* 0x000fea0003800000 */
.L_x_52:
[----:B--2--5:R-:W-:Y:S01]  /*2f50*/  HADD2.F32 R9, -RZ, R55.H0_H0 ;  /* 0x20000037ff097230 */ /* 0x024fe20000004100 */
[----:B------:R-:W-:Y:S01]  /*2f60*/  IADD3 R4, P0, R57, R52, RZ ;  /* 0x0000003439047210 */ /* 0x000fe20007f1e0ff */
[----:B------:R-:W-:Y:S01]  /*2f70*/  BSSY B1, `(.L_x_54) ;  /* 0x0000009000017945 */ /* 0x000fe20003800000 */
[----:B------:R-:W-:Y:S02]  /*2f80*/  ISETP.GT.AND P1, PT, R3, 0x9, P1 ;  /* 0x000000090300780c */ /* 0x000fe40000f24270 */
[----:B------:R-:W-:Y:S01]  /*2f90*/  FMUL R9, R9, R40 ;  /* 0x0000002809097220 */ /* 0x000fe20000400000 */
[----:B------:R-:W-:-:S03]  /*2fa0*/  IMAD.X R5, R5, 0x1, R59, P0 ;  /* 0x0000000105057824 */ /* 0x000fc600000e063b */
[----:B------:R-:W-:-:S05]  /*2fb0*/  FFMA R9, R30, R23, R9 ;  /* 0x000000171e097223 */ /* 0x000fca0000000009 */
[----:B------:R-:W-:-:S05]  /*2fc0*/  F2FP.F16.F32.PACK_AB R9, RZ, R9 ;  /* 0x00000009ff09723e */ /* 0x000fca00000000ff */
[----:B------:R2:W-:Y:S01]  /*2fd0*/  @P2 STG.E.U16 desc[UR36][R4.64+0x10], R9 ;  /* 0x0000100904002986 */ /* 0x0005e2000c101524 */
[----:B------:R-:W-:Y:S05]  /*2fe0*/  @!P1 BRA `(.L_x_55) ;  /* 0x0000000000049947 */ /* 0x000fea0003800000 */
[----:B------:R0:W5:Y:S02]  /*2ff0*/  LDG.E.LTC128B.U16 R55, desc[UR36][R6.64+0x12] ;  /* 0x0000122406377981 */ /* 0x000164000c1e1520 */
.L_x_55:
[----:B------:R-:W-:Y:S05]  /*3000*/  BSYNC B1 ;  /* 0x0000000000017941 */ /* 0x000fea0003800000 */
.L_x_54:
[----:B------:R-:W-:Y:S05]  /*3010*/  @!P1 BRA `(.L_x_56) ;  /* 0x0000000400749947 */ /* 0x000fea0003800000 */
[----:B-----5:R-:W-:-:S05]  /*3020*/  HADD2.F32 R55, -RZ, R55.H0_H0 ;  /* 0x20000037ff377230 */ /* 0x020fca0000004100 */
[----:B0--3--:R-:W-:-:S04]  /*3030*/  FMUL R6, R55, R40 ;  /* 0x0000002837067220 */ /* 0x009fc80000400000 */
[----:B------:R-:W-:-:S05]  /*3040*/  FFMA R6, R31, R23, R6 ;  /* 0x000000171f067223 */ /* 0x000fca0000000006 */
[----:B------:R-:W-:-:S05]  /*3050*/  F2FP.F16.F32.PACK_AB R6, RZ, R6 ;  /* 0x00000006ff06723e */ /* 0x000fca00000000ff */
[----:B------:R0:W-:Y:S01]  /*3060*/  STG.E.U16 desc[UR36][R4.64+0x12], R6 ;  /* 0x0000120604007986 */ /* 0x0001e2000c101524 */
[----:B------:R-:W-:Y:S05]  /*3070*/  BRA `(.L_x_56) ;  /* 0x00000004005c7947 */ /* 0x000fea0003800000 */
.L_x_29:
[----:B------:R-:W-:Y:S01]  /*3080*/  ISETP.GT.AND P4, PT, R3, 0x1, P2 ;  /* 0x000000010300780c */ /* 0x000fe20001784270 */
[----:B------:R-:W-:Y:S01]  /*3090*/  ULDC.64 UR4, c[0x0][0x5c0] ;  /* 0x0001700000047ab9 */ /* 0x000fe20000000a00 */
[-C--:B------:R-:W-:Y:S01]  /*30a0*/  FMUL R33, R33, R23.reuse ;  /* 0x0000001721217220 */ /* 0x080fe20000400000 */
[----:B------:R-:W-:Y:S01]  /*30b0*/  LEA R6, P1, R46, UR4, 0x1 ;  /* 0x000000042e067c11 */ /* 0x000fe2000f8208ff */
[C---:B------:R-:W-:Y:S01]  /*30c0*/  IMAD.SHL.U32 R21, R10.reuse, 0x10, RZ ;  /* 0x000000100a157824 */ /* 0x040fe200078e00ff */
[----:B------:R-:W-:Y:S01]  /*30d0*/  SHF.L.U64.HI R15, R10, 0x4, R11 ;  /* 0x000000040a0f7819 */ /* 0x000fe2000001020b */
[-C--:B------:R-:W-:Y:S01]  /*30e0*/  FMUL R32, R32, R23.reuse ;  /* 0x0000001720207220 */ /* 0x080fe20000400000 */
[----:B------:R-:W-:Y:S01]  /*30f0*/  LEA.HI.X R7, R46, UR5, R49, 0x1, P1 ;  /* 0x000000052e077c11 */ /* 0x000fe200088f0c31 */
[----:B------:R-:W-:Y:S01]  /*3100*/  FMUL R34, R34, R23 ;  /* 0x0000001722227220 */ /* 0x000fe20000400000 */
[----:B------:R-:W-:Y:S01]  /*3110*/  F2FP.F16.F32.PACK_AB R33, RZ, R33 ;  /* 0x00000021ff21723e */ /* 0x000fe200000000ff */
[-C--:B------:R-:W-:Y:S01]  /*3120*/  FMUL R35, R35, R23.reuse ;  /* 0x0000001723237220 */ /* 0x080fe20000400000 */
[----:B------:R-:W-:Y:S01]  /*3130*/  ISETP.GT.AND P3, PT, R56, 0x8, PT ;  /* 0x000000083800780c */ /* 0x000fe20003f64270 */
[-C--:B------:R-:W-:Y:S01]  /*3140*/  FMUL R36, R36, R23.reuse ;  /* 0x0000001724247220 */ /* 0x080fe20000400000 */
[----:B------:R-:W-:Y:S01]  /*3150*/  F2FP.F16.F32.PACK_AB R32, RZ, R32 ;  /* 0x00000020ff20723e */ /* 0x000fe200000000ff */
[----:B------:R0:W-:Y:S01]  /*3160*/  @P4 STG.E.U16 desc[UR36][R6.64+0x2], R33 ;  /* 0x0000022106004986 */ /* 0x0001e2000c101524 */
[----:B------:R-:W-:Y:S01]  /*3170*/  IADD3 R8, P4, R21, R6, RZ ;  /* 0x0000000615087210 */ /* 0x000fe20007f9e0ff */
[-C--:B------:R-:W-:Y:S01]  /*3180*/  FMUL R37, R37, R23.reuse ;  /* 0x0000001725257220 */ /* 0x080fe20000400000 */
[C---:B------:R-:W-:Y:S01]  /*3190*/  ISETP.GT.AND P1, PT, R3.reuse, RZ, P3 ;  /* 0x000000ff0300720c */ /* 0x040fe20001f24270 */
[----:B------:R-:W-:Y:S01]  /*31a0*/  @P0 STG.E.U16 desc[UR36][R6.64], R32 ;  /* 0x0000002006000986 */ /* 0x000fe2000c101524 */
[----:B------:R-:W-:Y:S01]  /*31b0*/  ISETP.GT.AND P5, PT, R3, 0x1, P3 ;  /* 0x000000010300780c */ /* 0x000fe20001fa4270 */
[----:B------:R-:W-:Y:S01]  /*31c0*/  IMAD.X R9, R15, 0x1, R7, P4 ;  /* 0x000000010f097824 */ /* 0x000fe200020e0607 */
[----:B------:R-:W-:Y:S01]  /*31d0*/  ISETP.GT.AND P4, PT, R3, 0x8, P2 ;  /* 0x000000080300780c */ /* 0x000fe20001784270 */
[-C--:B------:R-:W-:Y:S01]  /*31e0*/  FMUL R38, R38, R23.reuse ;  /* 0x0000001726267220 */ /* 0x080fe20000400000 */
[----:B------:R-:W-:Y:S01]  /*31f0*/  F2FP.F16.F32.PACK_AB R34, RZ, R34 ;  /* 0x00000022ff22723e */ /* 0x000fe200000000ff */
[----:B------:R-:W-:Y:S01]  /*3200*/  FMUL R39, R39, R23 ;  /* 0x0000001727277220 */ /* 0x000fe20000400000 */
[----:B------:R-:W-:Y:S01]  /*3210*/  F2FP.F16.F32.PACK_AB R35, RZ, R35 ;  /* 0x00000023ff23723e */ /* 0x000fe200000000ff */
[----:B------:R-:W-:Y:S01]  /*3220*/  FMUL R24, R24, R23 ;  /* 0x0000001718187220 */ /* 0x000fe20000400000 */
[----:B------:R-:W-:Y:S01]  /*3230*/  F2FP.F16.F32.PACK_AB R36, RZ, R36 ;  /* 0x00000024ff24723e */ /* 0x000fe200000000ff */
[----:B0-----:R-:W-:Y:S01]  /*3240*/  IMAD R33, R11, 0xf0, RZ ;  /* 0x000000f00b217824 */ /* 0x001fe200078e02ff */
[C---:B------:R-:W-:Y:S01]  /*3250*/  ISETP.GT.AND P2, PT, R3.reuse, 0x9, P2 ;  /* 0x000000090300780c */ /* 0x040fe20001744270 */
[----:B------:R-:W-:Y:S01]  /*3260*/  @P1 STG.E.U16 desc[UR36][R8.64], R34 ;  /* 0x0000002208001986 */ /* 0x000fe2000c101524 */
[----:B------:R-:W-:Y:S01]  /*3270*/  ISETP.GT.AND P1, PT, R56, 0x80, PT ;  /* 0x000000803800780c */ /* 0x000fe20003f24270 */
[----:B------:R-:W-:Y:S01]  /*3280*/  IMAD.WIDE.U32 R10, R10, 0xf0, R8 ;  /* 0x000000f00a0a7825 */ /* 0x000fe200078e0008 */
[----:B------:R-:W-:Y:S01]  /*3290*/  F2FP.F16.F32.PACK_AB R37, RZ, R37 ;  /* 0x00000025ff25723e */ /* 0x000fe200000000ff */
[----:B------:R-:W-:Y:S01]  /*32a0*/  @P5 STG.E.U16 desc[UR36][R8.64+0x2], R35 ;  /* 0x0000022308005986 */ /* 0x000fe2000c101524 */
[----:B------:R-:W-:Y:S01]  /*32b0*/  ISETP.GT.AND P5, PT, R3, RZ, P1 ;  /* 0x000000ff0300720c */ /* 0x000fe20000fa4270 */
[----:B------:R-:W-:Y:S01]  /*32c0*/  IMAD.IADD R5, R33, 0x1, R11 ;  /* 0x0000000121057824 */ /* 0x000fe200078e020b */
[----:B------:R-:W-:Y:S01]  /*32d0*/  F2FP.F16.F32.PACK_AB R38, RZ, R38 ;  /* 0x00000026ff26723e */ /* 0x000fe200000000ff */
[----:B------:R-:W-:Y:S01]  /*32e0*/  @P4 STG.E.U16 desc[UR36][R6.64+0x10], R36 ;  /* 0x0000102406004986 */ /* 0x000fe2000c101524 */
[----:B------:R-:W-:Y:S01]  /*32f0*/  ISETP.GT.AND P4, PT, R3, 0x8, P3 ;  /* 0x000000080300780c */ /* 0x000fe20001f84270 */
[----:B------:R-:W-:Y:S01]  /*3300*/  FMUL R25, R25, R23 ;  /* 0x0000001719197220 */ /* 0x000fe20000400000 */
[----:B------:R-:W-:Y:S01]  /*3310*/  ISETP.GT.AND P3, PT, R3, 0x9, P3 ;  /* 0x000000090300780c */ /* 0x000fe20001f64270 */
[----:B------:R0:W-:Y:S01]  /*3320*/  @P2 STG.E.U16 desc[UR36][R6.64+0x12], R37 ;  /* 0x0000122506002986 */ /* 0x0001e2000c101524 */
[----:B------:R-:W-:Y:S01]  /*3330*/  F2FP.F16.F32.PACK_AB R39, RZ, R39 ;  /* 0x00000027ff27723e */ /* 0x000fe200000000ff */
[-C--:B------:R-:W-:Y:S01]  /*3340*/  FMUL R26, R26, R23.reuse ;  /* 0x000000171a1a7220 */ /* 0x080fe20000400000 */
[----:B------:R-:W-:Y:S01]  /*3350*/  ISETP.GT.AND P0, PT, R56, 0x88, PT ;  /* 0x000000883800780c */ /* 0x000fe20003f04270 */
[----:B------:R-:W-:Y:S01]  /*3360*/  FMUL R27, R27, R23 ;  /* 0x000000171b1b7220 */ /* 0x000fe20000400000 */
[----:B------:R-:W-:Y:S01]  /*3370*/  F2FP.F16.F32.PACK_AB R24, RZ, R24 ;  /* 0x00000018ff18723e */ /* 0x000fe200000000ff */
[----:B------:R-:W-:Y:S01]  /*3380*/  @P5 IMAD.MOV.U32 R4, RZ, RZ, R10 ;  /* 0x000000ffff045224 */ /* 0x000fe200078e000a */
[----:B------:R-:W-:Y:S01]  /*3390*/  F2FP.F16.F32.PACK_AB R25, RZ, R25 ;  /* 0x00000019ff19723e */ /* 0x000fe200000000ff */
[-C--:B------:R-:W-:Y:S01]  /*33a0*/  FMUL R28, R28, R23.reuse ;  /* 0x000000171c1c7220 */ /* 0x080fe20000400000 */
[----:B------:R-:W-:Y:S01]  /*33b0*/  F2FP.F16.F32.PACK_AB R26, RZ, R26 ;  /* 0x0000001aff1a723e */ /* 0x000fe200000000ff */
[----:B------:R-:W-:Y:S01]  /*33c0*/  @P4 STG.E.U16 desc[UR36][R8.64+0x10], R38 ;  /* 0x0000102608004986 */ /* 0x000fe2000c101524 */
[----:B------:R-:W-:Y:S01]  /*33d0*/  ISETP.GT.AND P4, PT, R3, 0x1, P1 ;  /* 0x000000010300780c */ /* 0x000fe20000f84270 */
[-C--:B------:R-:W-:Y:S01]  /*33e0*/  FMUL R29, R29, R23.reuse ;  /* 0x000000171d1d7220 */ /* 0x080fe20000400000 */
[C---:B------:R-:W-:Y:S01]  /*33f0*/  ISETP.GT.AND P2, PT, R3.reuse, 0x8, P1 ;  /* 0x000000080300780c */ /* 0x040fe20000f44270 */
[----:B------:R1:W-:Y:S01]  /*3400*/  @P3 STG.E.U16 desc[UR36][R8.64+0x12], R39 ;  /* 0x0000122708003986 */ /* 0x0003e2000c101524 */
[C---:B------:R-:W-:Y:S01]  /*3410*/  ISETP.GT.AND P3, PT, R3.reuse, RZ, P0 ;  /* 0x000000ff0300720c */ /* 0x040fe20000764270 */
[-C--:B------:R-:W-:Y:S01]  /*3420*/  FMUL R30, R30, R23.reuse ;  /* 0x000000171e1e7220 */ /* 0x080fe20000400000 */
[----:B------:R-:W-:Y:S01]  /*3430*/  ISETP.GT.AND P1, PT, R3, 0x9, P1 ;  /* 0x000000090300780c */ /* 0x000fe20000f24270 */
[----:B------:R2:W-:Y:S01]  /*3440*/  @P5 STG.E.U16 desc[UR36][R4.64], R24 ;  /* 0x0000001804005986 */ /* 0x0005e2000c101524 */
[----:B0-----:R-:W-:Y:S01]  /*3450*/  IADD3 R6, P5, R21, R10, RZ ;  /* 0x0000000a15067210 */ /* 0x001fe20007fbe0ff */
[----:B------:R-:W-:Y:S01]  /*3460*/  FMUL R31, R31, R23 ;  /* 0x000000171f1f7220 */ /* 0x000fe20000400000 */
[----:B------:R-:W-:-:S02]  /*3470*/  F2FP.F16.F32.PACK_AB R27, RZ, R27 ;  /* 0x0000001bff1b723e */ /* 0x000fc400000000ff */
[----:B------:R-:W-:Y:S01]  /*3480*/  F2FP.F16.F32.PACK_AB R28, RZ, R28 ;  /* 0x0000001cff1c723e */ /* 0x000fe200000000ff */
[--C-:B------:R-:W-:Y:S01]  /*3490*/  @P4 IMAD.MOV.U32 R12, RZ, RZ, R10.reuse ;  /* 0x000000ffff0c4224 */ /* 0x100fe200078e000a */
[----:B------:R-:W-:Y:S01]  /*34a0*/  F2FP.F16.F32.PACK_AB R29, RZ, R29 ;  /* 0x0000001dff1d723e */ /* 0x000fe200000000ff */
[--C-:B------:R-:W-:Y:S01]  /*34b0*/  @P4 IMAD.MOV.U32 R13, RZ, RZ, R5.reuse ;  /* 0x000000ffff0d4224 */ /* 0x100fe200078e0005 */
[----:B------:R-:W-:Y:S01]  /*34c0*/  F2FP.F16.F32.PACK_AB R30, RZ, R30 ;  /* 0x0000001eff1e723e */ /* 0x000fe200000000ff */
[--C-:B------:R-:W-:Y:S01]  /*34d0*/  IMAD.X R7, R15, 0x1, R5.reuse, P5 ;  /* 0x000000010f077824 */ /* 0x100fe200028e0605 */
[----:B-1----:R-:W-:Y:S01]  /*34e0*/  IADD3 R8, P5, R21, R10, RZ ;  /* 0x0000000a15087210 */ /* 0x002fe20007fbe0ff */
[----:B--2---:R-:W-:Y:S01]  /*34f0*/  @P2 IMAD.MOV.U32 R4, RZ, RZ, R10 ;  /* 0x000000ffff042224 */ /* 0x004fe200078e000a */
[----:B------:R-:W-:Y:S01]  /*3500*/  @P4 STG.E.U16 desc[UR36][R12.64+0x2], R25 ;  /* 0x000002190c004986 */ /* 0x000fe2000c101524 */
[C---:B------:R-:W-:Y:S01]  /*3510*/  ISETP.GT.AND P4, PT, R3.reuse, 0x1, P0 ;  /* 0x000000010300780c */ /* 0x040fe20000784270 */
[----:B------:R-:W-:Y:S01]  /*3520*/  @P1 IMAD.MOV.U32 R11, RZ, RZ, R5 ;  /* 0x000000ffff0b1224 */ /* 0x000fe200078e0005 */
[----:B------:R-:W-:Y:S01]  /*3530*/  F2FP.F16.F32.PACK_AB R31, RZ, R31 ;  /* 0x0000001fff1f723e */ /* 0x000fe200000000ff */
[----:B------:R-:W-:Y:S01]  /*3540*/  @P3 STG.E.U16 desc[UR36][R6.64], R26 ;  /* 0x0000001a06003986 */ /* 0x000fe2000c101524 */
[----:B------:R-:W-:Y:S01]  /*3550*/  ISETP.GT.AND P3, PT, R3, 0x8, P0 ;  /* 0x000000080300780c */ /* 0x000fe20000764270 */
[----:B------:R-:W-:Y:S01]  /*3560*/  IMAD.X R9, R5, 0x1, R15, P5 ;  /* 0x0000000105097824 */ /* 0x000fe200028e060f */
[----:B------:R-:W-:-:S07]  /*3570*/  ISETP.GT.AND P0, PT, R3, 0x9, P0 ;  /* 0x000000090300780c */ /* 0x000fce0000704270 */
[----:B------:R-:W-:Y:S04]  /*3580*/  @P4 STG.E.U16 desc[UR36][R6.64+0x2], R27 ;  /* 0x0000021b06004986 */ /* 0x000fe8000c101524 */
[----:B------:R0:W-:Y:S04]  /*3590*/  @P2 STG.E.U16 desc[UR36][R4.64+0x10], R28 ;  /* 0x0000101c04002986 */ /* 0x0001e8000c101524 */
[----:B------:R1:W-:Y:S04]  /*35a0*/  @P1 STG.E.U16 desc[UR36][R10.64+0x12], R29 ;  /* 0x0000121d0a001986 */ /* 0x0003e8000c101524 */
[----:B------:R1:W-:Y:S01]  /*35b0*/  @P3 STG.E.U16 desc[UR36][R8.64+0x10], R30 ;  /* 0x0000101e08003986 */ /* 0x0003e2000c101524 */
[----:B0-----:R-:W-:-:S02]  /*35c0*/  @P0 IMAD.MOV.U32 R4, RZ, RZ, R8 ;  /* 0x000000ffff040224 */ /* 0x001fc400078e0008 */
[----:B------:R-:W-:-:S05]  /*35d0*/  @P0 IMAD.MOV.U32 R5, RZ, RZ, R9 ;  /* 0x000000ffff050224 */ /* 0x000fca00078e0009 */
[----:B------:R1:W-:Y:S02]  /*35e0*/  @P0 STG.E.U16 desc[UR36][R4.64+0x12], R31 ;  /* 0x0000121f04000986 */ /* 0x0003e4000c101524 */
.L_x_56:
[----:B------:R-:W-:Y:S05]  /*35f0*/  BSYNC B0 ;  /* 0x0000000000007941 */ /* 0x000fea0003800000 */
.L_x_28:
[----:B------:R-:W-:Y:S01]  /*3600*/  ULDC UR4, c[0x0][0xc] ;  /* 0x0000030000047ab9 */ /* 0x000fe20000000800 */
[----:B------:R-:W-:Y:S01]  /*3610*/  ULDC UR5, c[0x0][0x10] ;  /* 0x0000040000057ab9 */ /* 0x000fe20000000800 */
[----:B012---:R-:W0:Y:S01]  /*3620*/  LDC R5, c[0x0][0x14] ;  /* 0x00000500ff057b82 */ /* 0x007e220000000800 */
[----:B------:R-:W-:Y:S01]  /*3630*/  UIMAD.WIDE.U32 UR4, UR4, UR5, URZ ;  /* 0x00000005040472a5 */ /* 0x000fe2000f8e003f */
[----:B------:R-:W-:Y:S02]  /*3640*/  IMAD.MOV.U32 R3, RZ, RZ, R17 ;  /* 0x000000ffff037224 */ /* 0x000fe400078e0011 */
[----:B------:R-:W-:Y:S02]  /*3650*/  IMAD.MOV.U32 R43, RZ, RZ, -0x1 ;  /* 0xffffffffff2b7424 */ /* 0x000fe400078e00ff */
[----:B------:R-:W-:Y:S02]  /*3660*/  IMAD.MOV.U32 R41, RZ, RZ, -0x1 ;  /* 0xffffffffff297424 */ /* 0x000fe400078e00ff */
[----:B0-----:R-:W-:-:S04]  /*3670*/  IMAD.WIDE.U32 R2, R5, UR4, R2 ;  /* 0x0000000405027c25 */ /* 0x001fc8000f8e0002 */
[----:B------:R-:W-:Y:S01]  /*3680*/  IMAD R5, R5, UR5, RZ ;  /* 0x0000000505057c24 */ /* 0x000fe2000f8e02ff */
[----:B------:R-:W-:Y:S02]  /*3690*/  ULDC.64 UR4, c[0x0][0x650] ;  /* 0x0001940000047ab9 */ /* 0x000fe40000000a00 */
[----:B------:R-:W-:Y:S01]  /*36a0*/  ISETP.GE.U32.AND P0, PT, R2, UR4, PT ;  /* 0x0000000402007c0c */ /* 0x000fe2000bf06070 */
[----:B------:R-:W-:Y:S01]  /*36b0*/  IMAD.IADD R17, R3, 0x1, R5 ;  /* 0x0000000103117824 */ /* 0x000fe200078e0205 */
[----:B------:R-:W-:-:S04]  /*36c0*/  PRMT R3, RZ, 0x7610, R3 ;  /* 0x00007610ff037816 */ /* 0x000fc80000000003 */
[----:B------:R-:W-:-:S13]  /*36d0*/  ISETP.GE.U32.AND.EX P0, PT, R17, UR5, PT, P0 ;  /* 0x0000000511007c0c */ /* 0x000fda000bf06100 */
[----:B------:R-:W-:Y:S05]  /*36e0*/  @P0 BRA `(.L_x_57) ;  /* 0x0000000400680947 */ /* 0x000fea0003800000 */
[----:B------:R-:W0:Y:S01]  /*36f0*/  S2R R12, SR_CTAID.X ;  /* 0x00000000000c7919 */ /* 0x000e220000002500 */
[----:B------:R-:W1:Y:S01]  /*3700*/  LDC.64 R10, c[0x0][0x628] ;  /* 0x00018a00ff0a7b82 */ /* 0x000e620000000a00 */
[----:B------:R-:W-:Y:S01]  /*3710*/  ULDC UR4, c[0x0][0x150] ;  /* 0x0000540000047ab9 */ /* 0x000fe20000000800 */
[----:B------:R-:W-:Y:S01]  /*3720*/  IMAD.MOV.U32 R8, RZ, RZ, R2 ;  /* 0x000000ffff087224 */ /* 0x000fe200078e0002 */
[----:B------:R-:W2:Y:S01]  /*3730*/  S2R R24, SR_CTAID.Y ;  /* 0x0000000000187919 */ /* 0x000ea20000002600 */
[----:B------:R-:W-:-:S04]  /*3740*/  IMAD.MOV.U32 R9, RZ, RZ, R17 ;  /* 0x000000ffff097224 */ /* 0x000fc800078e0011 */
[----:B------:R-:W2:Y:S08]  /*3750*/  LDC R21, c[0x0][0x144] ;  /* 0x00005100ff157b82 */ /* 0x000eb00000000800 */
[----:B------:R-:W2:Y:S08]  /*3760*/  LDC R0, c[0x0][0x630] ;  /* 0x00018c00ff007b82 */ /* 0x000eb00000000800 */
[----:B------:R-:W2:Y:S01]  /*3770*/  LDC.64 R14, c[0x0][0x620] ;  /* 0x00018800ff0e7b82 */ /* 0x000ea20000000a00 */
[----:B-1----:R-:W-:-:S04]  /*3780*/  ISETP.NE.U32.AND P0, PT, R10, RZ, PT ;  /* 0x000000ff0a00720c */ /* 0x002fc80003f05070 */
[----:B------:R-:W-:Y:S02]  /*3790*/  ISETP.NE.AND.EX P0, PT, R11, RZ, PT, P0 ;  /* 0x000000ff0b00720c */ /* 0x000fe40003f05300 */
[----:B0-----:R-:W-:-:S05]  /*37a0*/  I2FP.F32.U32 R3, R12 ;  /* 0x0000000c00037245 */ /* 0x001fca0000201000 */
[----:B------:R-:W-:-:S04]  /*37b0*/  FMUL R3, R3, UR4 ;  /* 0x0000000403037c20 */ /* 0x000fc80008400000 */
[----:B------:R0:W1:Y:S02]  /*37c0*/  F2I.U32.TRUNC.NTZ R20, R3 ;  /* 0x0000000300147305 */ /* 0x000064000020f000 */
[----:B------:R-:W-:Y:S05]  /*37d0*/  @!P0 BRA `(.L_x_58) ;  /* 0x0000000000288947 */ /* 0x000fea0003800000 */
[----:B0-----:R-:W0:Y:S02]  /*37e0*/  LDC R3, c[0x0][0x634] ;  /* 0x00018d00ff037b82 */ /* 0x001e240000000800 */
[----:B0-----:R-:W-:-:S05]  /*37f0*/  IADD3 R3, P0, R2, R3, RZ ;  /* 0x0000000302037210 */ /* 0x001fca0007f1e0ff */
[----:B------:R-:W-:-:S04]  /*3800*/  IMAD.X R13, RZ, RZ, R17, P0 ;  /* 0x000000ffff0d7224 */ /* 0x000fc800000e0611 */
[----:B------:R-:W-:-:S04]  /*3810*/  IMAD.WIDE.U32 R4, R13, R10, RZ ;  /* 0x0000000a0d047225 */ /* 0x000fc800078e00ff */
[----:B---3--:R-:W-:-:S04]  /*3820*/  IMAD.WIDE.U32 R6, P0, R3, R11, R4 ;  /* 0x0000000b03067225 */ /* 0x008fc80007800004 */
[----:B------:R-:W-:-:S04]  /*3830*/  IMAD.WIDE.U32 R4, R3, R10, RZ ;  /* 0x0000000a03047225 */ /* 0x000fc800078e00ff */
[----:B------:R-:W-:Y:S01]  /*3840*/  IMAD.X R9, RZ, RZ, RZ, P0 ;  /* 0x000000ffff097224 */ /* 0x000fe200000e06ff */
[----:B------:R-:W-:Y:S01]  /*3850*/  IADD3 RZ, P0, R5, R6, RZ ;  /* 0x0000000605ff7210 */ /* 0x000fe20007f1e0ff */
[----:B------:R-:W-:-:S04]  /*3860*/  IMAD.MOV.U32 R8, RZ, RZ, R7 ;  /* 0x000000ffff087224 */ /* 0x000fc800078e0007 */
[----:B------:R-:W-:-:S08]  /*3870*/  IMAD.WIDE.U32.X R8, R13, R11, R8, P0 ;  /* 0x0000000b0d087225 */ /* 0x000fd000000e0408 */
.L_x_58:
[-CC-:B--2---:R-:W-:Y:S01]  /*3880*/  SHF.R.U64 R41, R8, R0.reuse, R9.reuse ;  /* 0x0000000008297219 */ /* 0x184fe20000001209 */
[----:B------:R-:W2:Y:S01]  /*3890*/  LDC.64 R28, c[0x0][0x640] ;  /* 0x00019000ff1c7b82 */ /* 0x000ea20000000a00 */
[----:B------:R-:W-:Y:S01]  /*38a0*/  SHF.R.U32.HI R0, RZ, R0, R9 ;  /* 0x00000000ff007219 */ /* 0x000fe20000011609 */
[----:B-1----:R-:W-:Y:S01]  /*38b0*/  IMAD.MOV R20, RZ, RZ, -R20 ;  /* 0x000000ffff147224 */ /* 0x002fe200078e0a14 */
[----:B---3--:R-:W-:Y:S01]  /*38c0*/  IADD3 R7, P0, RZ, -R41, RZ ;  /* 0x80000029ff077210 */ /* 0x008fe20007f1e0ff */
[----:B------:R-:W-:Y:S02]  /*38d0*/  ULDC UR4, c[0x0][0x154] ;  /* 0x0000550000047ab9 */ /* 0x000fe40000000800 */
[----:B------:R-:W-:Y:S02]  /*38e0*/  IMAD R21, R21, R20, R12 ;  /* 0x0000001415157224 */ /* 0x000fe400078e020c */
[----:B------:R-:W1:Y:S01]  /*38f0*/  LDC R6, c[0x0][0x618] ;  /* 0x00018600ff067b82 */ /* 0x000e620000000800 */
[----:B0-----:R-:W-:-:S04]  /*3900*/  IMAD.X R3, RZ, RZ, ~R0, P0 ;  /* 0x000000ffff037224 */ /* 0x001fc800000e0e00 */
[-C--:B------:R-:W-:Y:S02]  /*3910*/  IMAD R0, R3, R14.reuse, RZ ;  /* 0x0000000e03007224 */ /* 0x080fe400078e02ff */
[----:B------:R-:W-:Y:S01]  /*3920*/  IMAD.MOV.U32 R3, RZ, RZ, R17 ;  /* 0x000000ffff037224 */ /* 0x000fe200078e0011 */
[----:B------:R-:W0:Y:S01]  /*3930*/  LDC R8, c[0x0][0x608] ;  /* 0x00018200ff087b82 */ /* 0x000e220000000800 */
[----:B------:R-:W-:-:S04]  /*3940*/  IMAD.WIDE.U32 R4, R7, R14, R2 ;  /* 0x0000000e07047225 */ /* 0x000fc800078e0002 */
[----:B------:R-:W-:-:S03]  /*3950*/  IMAD R3, R7, R15, R0 ;  /* 0x0000000f07037224 */ /* 0x000fc600078e0200 */
[----:B------:R-:W3:Y:S01]  /*3960*/  LDC R26, c[0x0][0x658] ;  /* 0x00019600ff1a7b82 */ /* 0x000ee20000000800 */
[----:B------:R-:W-:Y:S01]  /*3970*/  I2FP.F32.U32 R0, R24 ;  /* 0x0000001800007245 */ /* 0x000fe20000201000 */
[----:B------:R-:W-:Y:S01]  /*3980*/  IMAD.IADD R3, R5, 0x1, R3 ;  /* 0x0000000105037824 */ /* 0x000fe200078e0203 */
[----:B--2---:R-:W-:Y:S01]  /*3990*/  ISETP.NE.U32.AND P0, PT, R28, RZ, PT ;  /* 0x000000ff1c00720c */ /* 0x004fe20003f05070 */
[----:B------:R-:W-:Y:S02]  /*39a0*/  IMAD.MOV.U32 R5, RZ, RZ, -0x1 ;  /* 0xffffffffff057424 */ /* 0x000fe400078e00ff */
[----:B------:R-:W-:Y:S01]  /*39b0*/  FMUL R0, R0, UR4 ;  /* 0x0000000400007c20 */ /* 0x000fe20008400000 */
[----:B------:R-:W-:Y:S01]  /*39c0*/  MOV R7, 0x1 ;  /* 0x0000000100077802 */ /* 0x000fe20000000f00 */
[----:B------:R-:W2:Y:S01]  /*39d0*/  LDC R15, c[0x0][0x148] ;  /* 0x00005200ff0f7b82 */ /* 0x000ea20000000800 */
[----:B-1----:R-:W-:Y:S01]  /*39e0*/  SHF.R.U64 R12, R4, R6, R3 ;  /* 0x00000006040c7219 */ /* 0x002fe20000001203 */
[----:B------:R1:W1:Y:S01]  /*39f0*/  F2I.U32.TRUNC.NTZ R13, R0 ;  /* 0x00000000000d7305 */ /* 0x000262000020f000 */
[----:B------:R-:W-:-:S02]  /*3a00*/  ISETP.NE.AND.EX P0, PT, R29, RZ, PT, P0 ;  /* 0x000000ff1d00720c */ /* 0x000fc40003f05300 */
[----:B------:R-:W-:-:S03]  /*3a10*/  SHF.R.U32.HI R3, RZ, R6, R3 ;  /* 0x00000006ff037219 */ /* 0x000fc60000011603 */
[----:B------:R-:W1:Y:S01]  /*3a20*/  LDC R20, c[0x0][0x600] ;  /* 0x00018000ff147b82 */ /* 0x000e620000000800 */
[-CC-:B0-----:R-:W-:Y:S02]  /*3a30*/  SHF.R.U64 R10, R12, R8.reuse, R3.reuse ;  /* 0x000000080c0a7219 */ /* 0x181fe40000001203 */
[----:B------:R-:W-:-:S05]  /*3a40*/  SHF.R.U32.HI R3, RZ, R8, R3 ;  /* 0x00000008ff037219 */ /* 0x000fca0000011603 */
[----:B------:R-:W0:Y:S01]  /*3a50*/  LDC R27, c[0x0][0x648] ;  /* 0x00019200ff1b7b82 */ /* 0x000e220000000800 */
[-C--:B---3--:R-:W-:Y:S02]  /*3a60*/  SHF.L.U32 R4, R5, R26.reuse, RZ ;  /* 0x0000001a05047219 */ /* 0x088fe400000006ff */
[-CC-:B------:R-:W-:Y:S02]  /*3a70*/  SHF.R.U64 R14, R10, R26.reuse, R3.reuse ;  /* 0x0000001a0a0e7219 */ /* 0x180fe40000001203 */
[----:B------:R-:W-:Y:S02]  /*3a80*/  SHF.R.U32.HI R5, RZ, R26, R3 ;  /* 0x0000001aff057219 */ /* 0x000fe40000011603 */
[----:B------:R-:W-:Y:S01]  /*3a90*/  LOP3.LUT R25, RZ, R4, RZ, 0x33, !PT ;  /* 0x00000004ff197212 */ /* 0x000fe200078e33ff */
[----:B------:R-:W3:Y:S01]  /*3aa0*/  LDC R30, c[0x0][0x638] ;  /* 0x00018e00ff1e7b82 */ /* 0x000ee20000000800 */
[----:B------:R-:W-:Y:S01]  /*3ab0*/  SHF.L.U32 R26, R7, R26, RZ ;  /* 0x0000001a071a7219 */ /* 0x000fe200000006ff */
[----:B------:R-:W-:-:S06]  /*3ac0*/  IMAD.MOV.U32 R4, RZ, RZ, R14 ;  /* 0x000000ffff047224 */ /* 0x000fcc00078e000e */
[----:B------:R-:W0:Y:S01]  /*3ad0*/  LDC R31, c[0x0][0x610] ;  /* 0x00018400ff1f7b82 */ /* 0x000e220000000800 */
[----:B------:R-:W-:Y:S05]  /*3ae0*/  @!P0 BRA `(.L_x_59) ;  /* 0x0000000000288947 */ /* 0x000fea0003800000 */
[----:B------:R-:W4:Y:S02]  /*3af0*/  LDC R3, c[0x0][0x64c] ;  /* 0x00019300ff037b82 */ /* 0x000f240000000800 */
[----:B----4-:R-:W-:-:S05]  /*3b00*/  IADD3 R3, P0, R14, R3, RZ ;  /* 0x000000030e037210 */ /* 0x010fca0007f1e0ff */
        /* <DEDUP_REMOVED lines=8> */
.L_x_59:
[----:B------:R-:W-:Y:S01]  /*3b90*/  ISETP.NE.AND P0, PT, R16, 0x1, PT ;  /* 0x000000011000780c */ /* 0x000fe20003f05270 */
[----:B-1----:R-:W-:Y:S01]  /*3ba0*/  VIADD R7, R20, 0xffffffff ;  /* 0xffffffff14077836 */ /* 0x002fe20000000000 */
[----:B0-----:R-:W-:Y:S01]  /*3bb0*/  SHF.R.U64 R0, R4, R27, R5 ;  /* 0x0000001b04007219 */ /* 0x001fe20000001205 */
[----:B------:R-:W-:Y:S01]  /*3bc0*/  IMAD.MOV R13, RZ, RZ, -R13 ;  /* 0x000000ffff0d7224 */ /* 0x000fe200078e0a0d */
[----:B------:R-:W-:Y:S01]  /*3bd0*/  LOP3.LUT R5, R10, R25, RZ, 0xc0, !PT ;  /* 0x000000190a057212 */ /* 0x000fe200078ec0ff */
[----:B------:R-:W-:Y:S01]  /*3be0*/  IMAD.MOV.U32 R4, RZ, RZ, 0x1 ;  /* 0x00000001ff047424 */ /* 0x000fe200078e00ff */
[----:B------:R-:W-:Y:S01]  /*3bf0*/  LOP3.LUT R12, R12, R7, RZ, 0xc0, !PT ;  /* 0x000000070c0c7212 */ /* 0x000fe200078ec0ff */
[----:B------:R-:W-:Y:S02]  /*3c00*/  IMAD.MOV R3, RZ, RZ, -R0 ;  /* 0x000000ffff037224 */ /* 0x000fe400078e0a00 */
[----:B------:R-:W-:Y:S02]  /*3c10*/  IMAD R0, R26, R0, R5 ;  /* 0x000000001a007224 */ /* 0x000fe400078e0205 */
[----:B---3--:R-:W-:-:S02]  /*3c20*/  IMAD R3, R3, R30, R14 ;  /* 0x0000001e03037224 */ /* 0x008fc400078e020e */
[----:B--2---:R-:W-:Y:S02]  /*3c30*/  @P0 IMAD R21, R15, R13, R24 ;  /* 0x0000000d0f150224 */ /* 0x004fe400078e0218 */
[----:B------:R-:W-:Y:S01]  /*3c40*/  IMAD R5, R3, R20, R12 ;  /* 0x0000001403057224 */ /* 0x000fe200078e020c */
[----:B------:R-:W-:Y:S01]  /*3c50*/  PRMT R3, R4, 0x7610, R3 ;  /* 0x0000761004037816 */ /* 0x000fe20000000003 */
[----:B------:R-:W-:-:S05]  /*3c60*/  IMAD R0, R0, R31, R21 ;  /* 0x0000001f00007224 */ /* 0x000fca00078e0215 */
[----:B------:R-:W-:Y:S02]  /*3c70*/  SEL R43, R5, R0, !P0 ;  /* 0x00000000052b7207 */ /* 0x000fe40004000000 */
[----:B------:R-:W-:-:S07]  /*3c80*/  SEL R0, R0, R5, !P0 ;  /* 0x0000000500007207 */ /* 0x000fce0004000000 */
.L_x_57:
[----:B------:R-:W-:Y:S01]  /*3c90*/  LOP3.LUT P0, RZ, R3, 0xff, RZ, 0xc0, !PT ;  /* 0x000000ff03ff7812 */ /* 0x000fe2000780c0ff */
[----:B------:R-:W-:-:S12]  /*3ca0*/  IMAD.MOV.U32 R42, RZ, RZ, R0 ;  /* 0x000000ffff2a7224 */ /* 0x000fd800078e0000 */
[----:B------:R-:W-:Y:S05]  /*3cb0*/  @P0 BRA `(.L_x_60) ;  /* 0xffffffd000b80947 */ /* 0x000fea000383ffff */
[----:B------:R-:W-:Y:S05]  /*3cc0*/  EXIT ;  /* 0x000000000000794d */ /* 0x000fea0003800000 */
.L_x_3:
[----:B0-----:R-:W-:Y:S01]  /*3cd0*/  ULDC.64 UR4, c[0x0][0x650] ;  /* 0x0001940000047ab9 */ /* 0x001fe20000000a00 */
        /* <DEDUP_REMOVED lines=25> */
.L_x_62:
[--C-:B------:R-:W-:Y:S01]  /*3e70*/  SHF.R.U64 R12, R10, R14, R11.reuse ;  /* 0x0000000e0a0c7219 */ /* 0x100fe2000000120b */
[----:B------:R-:W0:Y:S01]  /*3e80*/  LDC R22, c[0x0][0x618] ;  /* 0x00018600ff167b82 */ /* 0x000e220000000800 */
[----:B------:R-:W-:Y:S01]  /*3e90*/  I2FP.F32.U32 R8, R4 ;  /* 0x0000000400087245 */ /* 0x000fe20000201000 */
[----:B------:R-:W-:Y:S01]  /*3ea0*/  ULDC UR4, c[0x0][0x150] ;  /* 0x0000540000047ab9 */ /* 0x000fe20000000800 */
[----:B------:R-:W-:Y:S01]  /*3eb0*/  SHF.R.U32.HI R5, RZ, R14, R11 ;  /* 0x0000000eff057219 */ /* 0x000fe2000001160b */
[----:B------:R-:W-:Y:S01]  /*3ec0*/  IMAD.MOV.U32 R6, RZ, RZ, R2 ;  /* 0x000000ffff067224 */ /* 0x000fe200078e0002 */
[----:B------:R-:W-:Y:S01]  /*3ed0*/  IADD3 R9, P0, RZ, -R12, RZ ;  /* 0x8000000cff097210 */ /* 0x000fe20007f1e0ff */
[----:B------:R-:W-:Y:S01]  /*3ee0*/  FMUL R11, R8, UR4 ;  /* 0x00000004080b7c20 */ /* 0x000fe20008400000 */
[----:B------:R-:W-:Y:S01]  /*3ef0*/  IMAD.MOV.U32 R7, RZ, RZ, R17 ;  /* 0x000000ffff077224 */ /* 0x000fe200078e0011 */
[----:B------:R-:W1:Y:S01]  /*3f00*/  LDC.64 R24, c[0x0][0x640] ;  /* 0x00019000ff187b82 */ /* 0x000e620000000a00 */
[----:B------:R-:W-:Y:S01]  /*3f10*/  ULDC UR4, c[0x0][0x154] ;  /* 0x0000550000047ab9 */ /* 0x000fe20000000800 */
[----:B------:R-:W-:-:S02]  /*3f20*/  IMAD.X R5, RZ, RZ, ~R5, P0 ;  /* 0x000000ffff057224 */ /* 0x000fc400000e0e05 */
[----:B------:R-:W2:Y:S01]  /*3f30*/  F2I.U32.TRUNC.NTZ R11, R11 ;  /* 0x0000000b000b7305 */ /* 0x000ea2000020f000 */
[----:B------:R-:W-:-:S03]  /*3f40*/  IMAD.WIDE.U32 R6, R9, R20, R6 ;  /* 0x0000001409067225 */ /* 0x000fc600078e0006 */
[----:B------:R-:W3:Y:S01]  /*3f50*/  LDC R13, c[0x0][0x144] ;  /* 0x00005100ff0d7b82 */ /* 0x000ee20000000800 */
[----:B------:R-:W-:-:S04]  /*3f60*/  IMAD R8, R5, R20, RZ ;  /* 0x0000001405087224 */ /* 0x000fc800078e02ff */
[----:B------:R-:W-:Y:S02]  /*3f70*/  IMAD R5, R9, R21, R8 ;  /* 0x0000001509057224 */ /* 0x000fe400078e0208 */
[----:B------:R-:W-:Y:S01]  /*3f80*/  IMAD.MOV.U32 R8, RZ, RZ, -0x1 ;  /* 0xffffffffff087424 */ /* 0x000fe200078e00ff */
[----:B------:R-:W4:Y:S01]  /*3f90*/  LDC R14, c[0x0][0x608] ;  /* 0x00018200ff0e7b82 */ /* 0x000f220000000800 */
[----:B------:R-:W-:Y:S01]  /*3fa0*/  IMAD.IADD R5, R7, 0x1, R5 ;  /* 0x0000000107057824 */ /* 0x000fe200078e0205 */
[----:B------:R-:W-:-:S04]  /*3fb0*/  I2FP.F32.U32 R7, R3 ;  /* 0x0000000300077245 */ /* 0x000fc80000201000 */
[-C--:B0-----:R-:W-:Y:S01]  /*3fc0*/  SHF.R.U64 R10, R6, R22.reuse, R5 ;  /* 0x00000016060a7219 */ /* 0x081fe20000001205 */
[----:B--2---:R-:W-:Y:S01]  /*3fd0*/  IMAD.MOV R6, RZ, RZ, -R11 ;  /* 0x000000ffff067224 */ /* 0x004fe200078e0a0b */
[----:B------:R-:W0:Y:S01]  /*3fe0*/  LDC R9, c[0x0][0x658] ;  /* 0x00019600ff097b82 */ /* 0x000e220000000800 */
[----:B-1----:R-:W-:Y:S01]  /*3ff0*/  ISETP.NE.U32.AND P0, PT, R24, RZ, PT ;  /* 0x000000ff1800720c */ /* 0x002fe20003f05070 */
[----:B------:R-:W-:Y:S01]  /*4000*/  FMUL R7, R7, UR4 ;  /* 0x0000000407077c20 */ /* 0x000fe20008400000 */
[----:B------:R-:W-:Y:S02]  /*4010*/  SHF.R.U32.HI R5, RZ, R22, R5 ;  /* 0x00000016ff057219 */ /* 0x000fe40000011605 */
[----:B------:R-:W-:-:S03]  /*4020*/  ISETP.NE.AND.EX P0, PT, R25, RZ, PT, P0 ;  /* 0x000000ff1900720c */ /* 0x000fc60003f05300 */
[----:B------:R-:W1:Y:S01]  /*4030*/  LDC R20, c[0x0][0x148] ;  /* 0x00005200ff147b82 */ /* 0x000e620000000800 */
[----:B---3--:R-:W-:Y:S02]  /*4040*/  IMAD R23, R13, R6, R4 ;  /* 0x000000060d177224 */ /* 0x008fe400078e0204 */
[----:B------:R-:W-:-:S05]  /*4050*/  IMAD.MOV.U32 R6, RZ, RZ, 0x1 ;  /* 0x00000001ff067424 */ /* 0x000fca00078e00ff */
[----:B------:R-:W2:Y:S01]  /*4060*/  LDC R21, c[0x0][0x600] ;  /* 0x00018000ff157b82 */ /* 0x000ea20000000800 */
[-CC-:B----4-:R-:W-:Y:S02]  /*4070*/  SHF.R.U64 R13, R10, R14.reuse, R5.reuse ;  /* 0x0000000e0a0d7219 */ /* 0x190fe40000001205 */
[----:B------:R-:W-:Y:S02]  /*4080*/  SHF.R.U32.HI R4, RZ, R14, R5 ;  /* 0x0000000eff047219 */ /* 0x000fe40000011605 */
[----:B------:R3:W4:Y:S03]  /*4090*/  F2I.U32.TRUNC.NTZ R14, R7 ;  /* 0x00000007000e7305 */ /* 0x000726000020f000 */
[----:B------:R-:W1:Y:S01]  /*40a0*/  LDC R26, c[0x0][0x648] ;  /* 0x00019200ff1a7b82 */ /* 0x000e620000000800 */
[-C--:B0-----:R-:W-:Y:S02]  /*40b0*/  SHF.R.U64 R15, R13, R9.reuse, R4 ;  /* 0x000000090d0f7219 */ /* 0x081fe40000001204 */
[----:B------:R-:W-:-:S02]  /*40c0*/  SHF.L.U32 R8, R8, R9, RZ ;  /* 0x0000000908087219 */ /* 0x000fc400000006ff */
[-C--:B------:R-:W-:Y:S01]  /*40d0*/  SHF.R.U32.HI R5, RZ, R9.reuse, R4 ;  /* 0x00000009ff057219 */ /* 0x080fe20000011604 */
[----:B------:R-:W-:Y:S01]  /*40e0*/  IMAD.MOV.U32 R4, RZ, RZ, R15 ;  /* 0x000000ffff047224 */ /* 0x000fe200078e000f */
[----:B------:R-:W-:Y:S01]  /*40f0*/  SHF.L.U32 R22, R6, R9, RZ ;  /* 0x0000000906167219 */ /* 0x000fe200000006ff */
[----:B------:R-:W0:Y:S01]  /*4100*/  LDC R27, c[0x0][0x638] ;  /* 0x00018e00ff1b7b82 */ /* 0x000e220000000800 */
[----:B------:R-:W-:-:S07]  /*4110*/  LOP3.LUT R28, RZ, R8, RZ, 0x33, !PT ;  /* 0x00000008ff1c7212 */ /* 0x000fce00078e33ff */
        /* <DEDUP_REMOVED lines=12> */
.L_x_63:
[----:B------:R-:W-:Y:S01]  /*41e0*/  ISETP.NE.AND P0, PT, R16, 0x1, PT ;  /* 0x000000011000780c */ /* 0x000fe20003f05270 */
[----:B--2---:R-:W-:Y:S01]  /*41f0*/  VIADD R7, R21, 0xffffffff ;  /* 0xffffffff15077836 */ /* 0x004fe20000000000 */
[----:B-1----:R-:W-:Y:S01]  /*4200*/  SHF.R.U64 R5, R4, R26, R5 ;  /* 0x0000001a04057219 */ /* 0x002fe20000001205 */
[----:B------:R-:W-:Y:S01]  /*4210*/  IMAD.MOV R14, RZ, RZ, -R14 ;  /* 0x000000ffff0e7224 */ /* 0x000fe200078e0a0e */
[----:B------:R-:W-:Y:S01]  /*4220*/  LOP3.LUT R4, R13, R28, RZ, 0xc0, !PT ;  /* 0x0000001c0d047212 */ /* 0x000fe200078ec0ff */
[----:B------:R-:W-:Y:S01]  /*4230*/  IMAD.MOV.U32 R8, RZ, RZ, R12 ;  /* 0x000000ffff087224 */ /* 0x000fe200078e000c */
[----:B------:R-:W-:Y:S01]  /*4240*/  LOP3.LUT R10, R10, R7, RZ, 0xc0, !PT ;  /* 0x000000070a0a7212 */ /* 0x000fe200078ec0ff */
[----:B------:R-:W-:Y:S02]  /*4250*/  IMAD.MOV R6, RZ, RZ, -R5 ;  /* 0x000000ffff067224 */ /* 0x000fe400078e0a05 */
[----:B------:R-:W-:-:S04]  /*4260*/  IMAD R4, R22, R5, R4 ;  /* 0x0000000516047224 */ /* 0x000fc800078e0204 */
[----:B------:R-:W-:Y:S02]  /*4270*/  @P0 IMAD R23, R20, R14, R3 ;  /* 0x0000000e14170224 */ /* 0x000fe400078e0203 */
[----:B0-----:R-:W-:Y:S02]  /*4280*/  IMAD R3, R6, R27, R15 ;  /* 0x0000001b06037224 */ /* 0x001fe400078e020f */
[----:B------:R-:W-:Y:S02]  /*4290*/  IMAD R7, R4, R29, R23 ;  /* 0x0000001d04077224 */ /* 0x000fe400078e0217 */
[----:B------:R-:W-:Y:S02]  /*42a0*/  IMAD R4, R3, R21, R10 ;  /* 0x0000001503047224 */ /* 0x000fe400078e020a */
[----:B------:R-:W-:-:S03]  /*42b0*/  IMAD.MOV.U32 R6, RZ, RZ, 0x1 ;  /* 0x00000001ff067424 */ /* 0x000fc600078e00ff */
[----:B------:R-:W-:Y:S02]  /*42c0*/  SEL R9, R4, R7, !P0 ;  /* 0x0000000704097207 */ /* 0x000fe40004000000 */
[----:B------:R-:W-:-:S07]  /*42d0*/  SEL R7, R7, R4, !P0 ;  /* 0x0000000407077207 */ /* 0x000fce0004000000 */
.L_x_61:
[----:B------:R-:W-:-:S08]  /*42e0*/  NOP ;  /* 0x0000000000007918 */ /* 0x000fd00000000000 */
[----:B------:R-:W0:-:S00]  /*42f0*/  USETMAXREG.DEALLOC.CTAPOOL 0x28 ;  /* 0x00000028000079c8 */ /* 0x000e0000080e0500 */
[----:B0-----:R-:W-:-:S13]  /*4300*/  ISETP.NE.AND P0, PT, R0, RZ, PT ;  /* 0x000000ff0000720c */ /* 0x001fda0003f05270 */
[----:B------:R-:W-:Y:S05]  /*4310*/  @P0 EXIT ;  /* 0x000000000000094d */ /* 0x000fea0003800000 */
[----:B------:R-:W-:Y:S01]  /*4320*/  LOP3.LUT P0, RZ, R6, 0xff, RZ, 0xc0, !PT ;  /* 0x000000ff06ff7812 */ /* 0x000fe2000780c0ff */
[----:B------:R-:W-:Y:S02]  /*4330*/  IMAD.MOV.U32 R10, RZ, RZ, 0x1 ;  /* 0x00000001ff0a7424 */ /* 0x000fe400078e00ff */
[----:B------:R-:W-:-:S10]  /*4340*/  IMAD.MOV.U32 R13, RZ, RZ, RZ ;  /* 0x000000ffff0d7224 */ /* 0x000fd400078e00ff */
[----:B------:R-:W-:Y:S05]  /*4350*/  @!P0 BRA `(.L_x_64) ;  /* 0x0000000c00248947 */ /* 0x000fea0003800000 */
[----:B------:R-:W0:Y:S01]  /*4360*/  LDC R0, c[0x0][0x28c] ;  /* 0x0000a300ff007b82 */ /* 0x000e220000000800 */
[C---:B------:R-:W-:Y:S01]  /*4370*/  LOP3.LUT P2, RZ, R18.reuse, 0x7f, RZ, 0xc0, !PT ;  /* 0x0000007f12ff7812 */ /* 0x040fe2000784c0ff */
[----:B------:R-:W-:Y:S01]  /*4380*/  BSSY B0, `(.L_x_64) ;  /* 0x00000c6000007945 */ /* 0x000fe20003800000 */
[----:B------:R-:W-:Y:S01]  /*4390*/  LOP3.LUT P0, RZ, R18, 0x1f, RZ, 0xc0, !PT ;  /* 0x0000001f12ff7812 */ /* 0x000fe2000780c0ff */
[----:B------:R-:W-:Y:S01]  /*43a0*/  IMAD.MOV.U32 R12, RZ, RZ, 0x1 ;  /* 0x00000001ff0c7424 */ /* 0x000fe200078e00ff */
[----:B------:R-:W-:Y:S01]  /*43b0*/  LOP3.LUT R11, R19, 0x2, RZ, 0xfc, !PT ;  /* 0x00000002130b7812 */ /* 0x000fe200078efcff */
[----:B------:R-:W-:Y:S01]  /*43c0*/  IMAD.MOV.U32 R10, RZ, RZ, 0x1 ;  /* 0x00000001ff0a7424 */ /* 0x000fe200078e00ff */
[----:B------:R-:W-:Y:S01]  /*43d0*/  PLOP3.LUT P0, PT, P0, P2, PT, 0x8a, 0x0 ;  /* 0x000000000000781c */ /* 0x000fe20000705172 */
[----:B------:R-:W-:Y:S01]  /*43e0*/  IMAD.MOV.U32 R13, RZ, RZ, RZ ;  /* 0x000000ffff0d7224 */ /* 0x000fe200078e00ff */
[----:B------:R-:W-:Y:S01]  /*43f0*/  ULDC.64 UR16, c[0x0][0x198] ;  /* 0x0000660000107ab9 */ /* 0x000fe20000000a00 */
[----:B0-----:R-:W-:-:S05]  /*4400*/  VIADD R0, R0, 0x3f ;  /* 0x0000003f00007836 */ /* 0x001fca0000000000 */
[----:B------:R-:W-:-:S04]  /*4410*/  SHF.R.S32.HI R3, RZ, 0x1f, R0 ;  /* 0x0000001fff037819 */ /* 0x000fc80000011400 */
[----:B------:R-:W-:-:S04]  /*4420*/  LEA.HI R0, R3, R0, RZ, 0x6 ;  /* 0x0000000003007211 */ /* 0x000fc800078f30ff */
[----:B------:R-:W-:-:S07]  /*4430*/  SHF.R.S32.HI R0, RZ, 0x6, R0 ;  /* 0x00000006ff007819 */ /* 0x000fce0000011400 */
.L_x_76:
[----:B------:R-:W-:-:S03]  /*4440*/  UMOV UR4, 0xffffffff ;  /* 0xffffffff00047882 */ /* 0x000fc60000000000 */
[----:B------:R-:W-:Y:S05]  /*4450*/  BRA.DIV UR4, `(.L_x_65) ;  /* 0x0000001204187947 */ /* 0x000fea000b800000 */
[----:B------:R-:W-:-:S13]  /*4460*/  ELECT P6, URZ, PT ;  /* 0x00000000003f782f */ /* 0x000fda00038c0000 */
.L_x_89:
[----:B------:R-:W0:Y:S01]  /*4470*/  LDC R3, c[0x0][0x28c] ;  /* 0x0000a300ff037b82 */ /* 0x000e220000000800 */
[----:B------:R-:W-:Y:S01]  /*4480*/  BSSY B1, `(.L_x_66) ;  /* 0x0000037000017945 */ /* 0x000fe20003800000 */
[----:B0-----:R-:W-:-:S13]  /*4490*/  ISETP.LT.OR P6, PT, R3, 0x1, !P6 ;  /* 0x000000010300780c */ /* 0x001fda00077c1670 */
[----:B------:R-:W-:Y:S05]  /*44a0*/  @P6 BRA `(.L_x_67) ;  /* 0x0000000000d06947 */ /* 0x000fea0003800000 */
[----:B------:R-:W-:Y:S02]  /*44b0*/  IMAD.SHL.U32 R9, R9, 0x10, RZ ;  /* 0x0000001009097824 */ /* 0x000fe400078e00ff */
[----:B------:R-:W-:Y:S02]  /*44c0*/  IMAD.SHL.U32 R7, R7, 0x100, RZ ;  /* 0x0000010007077824 */ /* 0x000fe400078e00ff */
[----:B------:R-:W-:Y:S02]  /*44d0*/  VIADD R18, R0, 0x1 ;  /* 0x0000000100127836 */ /* 0x000fe40000000000 */
[----:B------:R-:W-:Y:S02]  /*44e0*/  IMAD.MOV.U32 R20, RZ, RZ, RZ ;  /* 0x000000ffff147224 */ /* 0x000fe400078e00ff */
[----:B------:R-:W-:Y:S02]  /*44f0*/  IMAD.MOV.U32 R3, RZ, RZ, R10 ;  /* 0x000000ffff037224 */ /* 0x000fe400078e000a */
[----:B------:R-:W-:-:S07]  /*4500*/  IMAD.MOV.U32 R4, RZ, RZ, R13 ;  /* 0x000000ffff047224 */ /* 0x000fce00078e000d */
.L_x_71:
[----:B------:R-:W0:Y:S01]  /*4510*/  S2R R6, SR_CgaCtaId ;  /* 0x0000000000067919 */ /* 0x000e220000008800 */
[----:B------:R-:W-:-:S04]  /*4520*/  MOV R5, 0x400 ;  /* 0x0000040000057802 */ /* 0x000fc80000000f00 */
[----:B0-----:R-:W-:Y:S02]  /*4530*/  LEA R15, R6, R5, 0x18 ;  /* 0x00000005060f7211 */ /* 0x001fe400078ec0ff */
[----:B------:R-:W-:Y:S01]  /*4540*/  SHF.L.U32 R5, R3, 0x1f, RZ ;  /* 0x0000001f03057819 */ /* 0x000fe200000006ff */
[----:B------:R-:W0:Y:S01]  /*4550*/  @!P2 LDC R6, c[0x0][0x500] ;  /* 0x00014000ff06ab82 */ /* 0x000e220000000800 */
[----:B------:R-:W-:-:S04]  /*4560*/  LEA R14, R4, R15, 0x3 ;  /* 0x0000000f040e7211 */ /* 0x000fc800078e18ff */
[----:B------:R-:W1:Y:S02]  /*4570*/  SYNCS.PHASECHK.TRANS64.TRYWAIT P1, [R14+URZ+0x30], R5 ;  /* 0x000030050e0075a7 */ /* 0x000e64000802017f */
[----:B-1----:R-:W-:Y:S05]  /*4580*/  @!P1 BRA `(.L_x_68) ;  /* 0x0000000c00ec9947 */ /* 0x002fea0003800000 */
.L_x_90:
[----:B-1----:R-:W-:Y:S01]  /*4590*/  PRMT R5, R11, 0x9910, RZ ;  /* 0x000099100b057816 */ /* 0x002fe200000000ff */
[----:B0-----:R0:W-:Y:S03]  /*45a0*/  @!P2 SYNCS.ARRIVE.TRANS64 RZ, [R14+URZ], R6 ;  /* 0x000000060effa9a7 */ /* 0x0011e6000800003f */
[----:B------:R-:W-:-:S13]  /*45b0*/  ISETP.NE.AND P1, PT, R5, 0x2, PT ;  /* 0x000000020500780c */ /* 0x000fda0003f25270 */
[----:B0-----:R-:W-:Y:S05]  /*45c0*/  @P1 BRA `(.L_x_69) ;  /* 0x0000000000041947 */ /* 0x001fea0003800000 */
[----:B------:R-:W-:Y:S01]  /*45d0*/  BPT.TRAP 0x1 ;  /* 0x000000040000795c */ /* 0x000fe20000300000 */
.L_x_69:
[----:B------:R-:W-:Y:S05]  /*45e0*/  @P0 BRA `(.L_x_70) ;  /* 0x0000000000040947 */ /* 0x000fea0003800000 */
[----:B------:R-:W-:Y:S01]  /*45f0*/  BPT.TRAP 0x1 ;  /* 0x000000040000795c */ /* 0x000fe20000300000 */
.L_x_70:
[--C-:B------:R-:W-:Y:S01]  /*4600*/  IMAD R5, R4, 0x8000, R15.reuse ;  /* 0x0000800004057824 */ /* 0x100fe200078e020f */
[----:B------:R-:W-:Y:S01]  /*4610*/  R2UR UR9, R14 ;  /* 0x000000000e0972ca */ /* 0x000fe200000e0000 */
[----:B------:R-:W-:Y:S01]  /*4620*/  IMAD R15, R4, 0x800, R15 ;  /* 0x00000800040f7824 */ /* 0x000fe200078e020f */
[----:B------:R-:W-:Y:S01]  /*4630*/  UIADD3 UR4, UP0, UR16, 0xf0, URZ ;  /* 0x000000f010047890 */ /* 0x000fe2000ff1e03f */
[----:B------:R-:W-:Y:S01]  /*4640*/  VIADD R18, R18, 0xffffffff ;  /* 0xffffffff12127836 */ /* 0x000fe20000000000 */
[----:B------:R-:W-:Y:S01]  /*4650*/  R2UR UR5, R5 ;  /* 0x00000000050572ca */ /* 0x000fe200000e0000 */
[----:B------:R-:W-:Y:S01]  /*4660*/  UIADD3 UR18, UP1, UR16, 0x1f0, URZ ;  /* 0x000001f010127890 */ /* 0x000fe2000ff3e03f */
[----:B------:R-:W-:Y:S01]  /*4670*/  R2UR UR8, R15 ;  /* 0x000000000f0872ca */ /* 0x000fe200000e0000 */
[----:B------:R-:W-:Y:S01]  /*4680*/  VIADD R4, R4, 0x1 ;  /* 0x0000000104047836 */ /* 0x000fe20000000000 */
[----:B------:R-:W-:Y:S01]  /*4690*/  R2UR UR11, R7 ;  /* 0x00000000070b72ca */ /* 0x000fe200000e0000 */
[----:B------:R-:W-:Y:S01]  /*46a0*/  UIADD3.X UR19, URZ, UR17, URZ, UP1, !UPT ;  /* 0x000000113f137290 */ /* 0x000fe20008ffe43f */
[----:B------:R-:W-:Y:S01]  /*46b0*/  R2UR UR10, R20 ;  /* 0x00000000140a72ca */ /* 0x000fe200000e0000 */
[----:B------:R-:W-:Y:S01]  /*46c0*/  UMOV UR6, 0x0 ;  /* 0x0000000000067882 */ /* 0x000fe20000000000 */
[----:B------:R-:W-:Y:S01]  /*46d0*/  R2UR UR12, R8 ;  /* 0x00000000080c72ca */ /* 0x000fe200000e0000 */
[----:B------:R-:W-:Y:S01]  /*46e0*/  UMOV UR7, 0x10000000 ;  /* 0x1000000000077882 */ /* 0x000fe20000000000 */
[----:B------:R-:W-:Y:S01]  /*46f0*/  R2UR UR15, R9 ;  /* 0x00000000090f72ca */ /* 0x000fe200000e0000 */
[----:B------:R-:W-:Y:S01]  /*4700*/  VIADD R20, R20, 0x40 ;  /* 0x0000004014147836 */ /* 0x000fe20000000000 */
[----:B------:R-:W-:Y:S01]  /*4710*/  ISETP.GT.AND P3, PT, R18, 0x1, PT ;  /* 0x000000011200780c */ /* 0x000fe20003f64270 */
[----:B------:R-:W-:Y:S01]  /*4720*/  UIADD3 UR13, UR5, 0x180, URZ ;  /* 0x00000180050d7890 */ /* 0x000fe2000fffe03f */
[----:B------:R-:W-:Y:S01]  /*4730*/  ISETP.NE.AND P1, PT, R4, 0x6, PT ;  /* 0x000000060400780c */ /* 0x000fe20003f25270 */
[----:B------:R-:W-:-:S02]  /*4740*/  UIADD3.X UR5, URZ, UR17, URZ, UP0, !UPT ;  /* 0x000000113f057290 */ /* 0x000fc400087fe43f */
[----:B------:R-:W-:Y:S01]  /*4750*/  UIADD3 UR14, UR8, 0x30180, URZ ;  /* 0x00030180080e7890 */ /* 0x000fe2000fffe03f */
[----:B------:R-:W-:Y:S02]  /*4760*/  SEL R6, RZ, 0x1, P1 ;  /* 0x00000001ff067807 */ /* 0x000fe40000800000 */
[----:B------:R-:W-:Y:S01]  /*4770*/  UMOV UR8, UR13 ;  /* 0x0000000d00087c82 */ /* 0x000fe20008000000 */
[----:B------:R-:W-:Y:S02]  /*4780*/  SEL R4, R4, RZ, P1 ;  /* 0x000000ff04047207 */ /* 0x000fe40000800000 */
[----:B------:R-:W-:Y:S01]  /*4790*/  LOP3.LUT R3, R3, R6, RZ, 0x3c, !PT ;  /* 0x0000000603037212 */ /* 0x000fe200078e3cff */
[----:B------:R0:W-:Y:S02]  /*47a0*/  UTMALDG.3D [UR8], [UR4], desc[UR6] ;  /* 0x00000608040075b4 */ /* 0x0001e40008011000 */
[----:B0-----:R-:W-:Y:S01]  /*47b0*/  UMOV UR8, UR14 ;  /* 0x0000000e00087c82 */ /* 0x001fe20008000000 */
[----:B------:R-:W-:-:S02]  /*47c0*/  UMOV UR11, UR15 ;  /* 0x0000000f000b7c82 */ /* 0x000fc40008000000 */
[----:B------:R0:W-:Y:S02]  /*47d0*/  UTMALDG.3D [UR8], [UR18], desc[UR6] ;  /* 0x00000608120075b4 */ /* 0x0001e40008011000 */
[----:B0-----:R-:W-:Y:S05]  /*47e0*/  @P3 BRA `(.L_x_71) ;  /* 0xfffffffc00483947 */ /* 0x001fea000383ffff */
.L_x_67:
[----:B------:R-:W-:Y:S05]  /*47f0*/  BSYNC B1 ;  /* 0x0000000000017941 */ /* 0x000fea0003800000 */
.L_x_66:
[----:B------:R-:W-:Y:S01]  /*4800*/  LOP3.LUT P1, RZ, R12, 0xff, RZ, 0xc0, !PT ;  /* 0x000000ff0cff7812 */ /* 0x000fe2000782c0ff */
[----:B------:R-:W-:Y:S01]  /*4810*/  ULDC UR4, c[0x0][0xc] ;  /* 0x0000030000047ab9 */ /* 0x000fe20000000800 */
[----:B------:R-:W-:Y:S01]  /*4820*/  ULDC UR5, c[0x0][0x10] ;  /* 0x0000040000057ab9 */ /* 0x000fe20000000800 */
[----:B------:R-:W0:Y:S01]  /*4830*/  LDC R7, c[0x0][0x14] ;  /* 0x00000500ff077b82 */ /* 0x000e220000000800 */
[C---:B------:R-:W-:Y:S01]  /*4840*/  IMAD.IADD R6, R0.reuse, 0x1, R13 ;  /* 0x0000000100067824 */ /* 0x040fe200078e020d */
[----:B------:R-:W-:Y:S01]  /*4850*/  UIMAD.WIDE.U32 UR4, UR4, UR5, URZ ;  /* 0x00000005040472a5 */ /* 0x000fe2000f8e003f */
[----:B------:R-:W-:Y:S01]  /*4860*/  ISETP.GE.U32.AND P3, PT, R0, 0x6, PT ;  /* 0x000000060000780c */ /* 0x000fe20003f66070 */
[----:B------:R-:W-:Y:S01]  /*4870*/  BSSY B1, `(.L_x_72) ;  /* 0x0000074000017945 */ /* 0x000fe20003800000 */
[----:B------:R-:W-:Y:S01]  /*4880*/  IMAD.MOV.U32 R9, RZ, RZ, -0x1 ;  /* 0xffffffffff097424 */ /* 0x000fe200078e00ff */
[----:B------:R-:W-:Y:S01]  /*4890*/  PRMT R12, RZ, 0x7610, R12 ;  /* 0x00007610ff0c7816 */ /* 0x000fe2000000000c */
[----:B------:R-:W-:-:S03]  /*48a0*/  IMAD.MOV.U32 R8, RZ, RZ, -0x1 ;  /* 0xffffffffff087424 */ /* 0x000fc600078e00ff */
[----:B------:R-:W1:Y:S01]  /*48b0*/  @P1 S2R R4, SR_CgaCtaId ;  /* 0x0000000000041919 */ /* 0x000e620000008800 */
[----:B------:R-:W-:-:S04]  /*48c0*/  @P1 MOV R3, 0x400 ;  /* 0x0000040000031802 */ /* 0x000fc80000000f00 */
[----:B-1----:R-:W-:Y:S01]  /*48d0*/  @P1 LEA R3, R4, R3, 0x18 ;  /* 0x0000000304031211 */ /* 0x002fe200078ec0ff */
[----:B------:R-:W-:-:S03]  /*48e0*/  IMAD.WIDE.U32 R4, R6, -0x55555555, RZ ;  /* 0xaaaaaaab06047825 */ /* 0x000fc600078e00ff */
[----:B------:R1:W-:Y:S01]  /*48f0*/  @P1 SYNCS.ARRIVE.TRANS64.A1T0 RZ, [R3+URZ+0x78], RZ ;  /* 0x000078ff03ff19a7 */ /* 0x0003e2000810003f */
[----:B------:R-:W-:-:S04]  /*4900*/  ISETP.GT.U32.AND P1, PT, R6, 0x5, PT ;  /* 0x000000050600780c */ /* 0x000fc80003f24070 */
[----:B------:R-:W-:Y:S01]  /*4910*/  ISETP.LT.U32.AND P1, PT, R0, 0x6, P1 ;  /* 0x000000060000780c */ /* 0x000fe20000f21070 */
[----:B-1----:R-:W-:Y:S02]  /*4920*/  IMAD.MOV.U32 R3, RZ, RZ, R17 ;  /* 0x000000ffff037224 */ /* 0x002fe400078e0011 */
[C---:B0-----:R-:W-:Y:S02]  /*4930*/  IMAD R17, R7.reuse, UR5, RZ ;  /* 0x0000000507117c24 */ /* 0x041fe4000f8e02ff */
[----:B------:R-:W-:Y:S01]  /*4940*/  IMAD.WIDE.U32 R2, R7, UR4, R2 ;  /* 0x0000000407027c25 */ /* 0x000fe2000f8e0002 */
[----:B------:R-:W-:Y:S01]  /*4950*/  SHF.R.U32.HI R7, RZ, 0x2, R5 ;  /* 0x00000002ff077819 */ /* 0x000fe20000011605 */
[----:B------:R-:W-:Y:S01]  /*4960*/  ULDC.64 UR4, c[0x0][0x650] ;  /* 0x0001940000047ab9 */ /* 0x000fe20000000a00 */
[----:B------:R-:W-:Y:S01]  /*4970*/  SEL R5, RZ, 0x1, !P1 ;  /* 0x00000001ff057807 */ /* 0x000fe20004800000 */
[----:B------:R-:W-:Y:S01]  /*4980*/  IMAD.IADD R17, R3, 0x1, R17 ;  /* 0x0000000103117824 */ /* 0x000fe200078e0211 */
[----:B------:R-:W-:Y:S01]  /*4990*/  ISETP.GE.U32.AND P1, PT, R2, UR4, PT ;  /* 0x0000000402007c0c */ /* 0x000fe2000bf26070 */
[----:B------:R-:W-:Y:S01]  /*49a0*/  IMAD R13, R7, -0x6, R6 ;  /* 0xfffffffa070d7824 */ /* 0x000fe200078e0206 */
[----:B------:R-:W-:-:S02]  /*49b0*/  LOP3.LUT R10, R10, R5, RZ, 0x3c, !PT ;  /* 0x000000050a0a7212 */ /* 0x000fc400078e3cff */
[----:B------:R-:W-:Y:S02]  /*49c0*/  ISETP.GE.U32.AND.EX P1, PT, R17, UR5, PT, P1 ;  /* 0x0000000511007c0c */ /* 0x000fe4000bf26110 */
[----:B------:R-:W-:Y:S01]  /*49d0*/  @P3 LOP3.LUT R10, R10, 0x1, R7, 0x78, !PT ;  /* 0x000000010a0a3812 */ /* 0x000fe200078e7807 */
[----:B------:R-:W-:Y:S01]  /*49e0*/  IMAD.MOV.U32 R7, RZ, RZ, -0x1 ;  /* 0xffffffffff077424 */ /* 0x000fe200078e00ff */
[----:B------:R-:W-:-:S09]  /*49f0*/  PRMT R3, RZ, 0x7610, R3 ;  /* 0x00007610ff037816 */ /* 0x000fd20000000003 */
[----:B------:R-:W-:Y:S05]  /*4a00*/  @P1 BRA `(.L_x_73) ;  /* 0x0000000400681947 */ /* 0x000fea0003800000 */
[----:B------:R-:W-:Y:S01]  /*4a10*/  ULDC.64 UR4, c[0x0][0x628] ;  /* 0x00018a0000047ab9 */ /* 0x000fe20000000a00 */
[----:B------:R-:W0:Y:S01]  /*4a20*/  S2R R15, SR_CTAID.X ;  /* 0x00000000000f7919 */ /* 0x000e220000002500 */
[----:B------:R-:W-:Y:S01]  /*4a30*/  ISETP.NE.U32.AND P1, PT, RZ, UR4, PT ;  /* 0x00000004ff007c0c */ /* 0x000fe2000bf25070 */
[----:B------:R-:W-:Y:S01]  /*4a40*/  ULDC UR7, c[0x0][0x630] ;  /* 0x00018c0000077ab9 */ /* 0x000fe20000000800 */
[----:B------:R-:W-:Y:S01]  /*4a50*/  IMAD.MOV.U32 R4, RZ, RZ, R2 ;  /* 0x000000ffff047224 */ /* 0x000fe200078e0002 */
[----:B------:R-:W1:Y:S01]  /*4a60*/  S2R R14, SR_CTAID.Y ;  /* 0x00000000000e7919 */ /* 0x000e620000002600 */
[----:B------:R-:W-:Y:S01]  /*4a70*/  ISETP.NE.AND.EX P1, PT, RZ, UR5, PT, P1 ;  /* 0x00000005ff007c0c */ /* 0x000fe2000bf25310 */
[----:B------:R-:W-:-:S12]  /*4a80*/  IMAD.MOV.U32 R5, RZ, RZ, R17 ;  /* 0x000000ffff057224 */ /* 0x000fd800078e0011 */
[----:B------:R-:W-:Y:S05]  /*4a90*/  @!P1 BRA `(.L_x_74) ;  /* 0x0000000000289947 */ /* 0x000fea0003800000 */
[----:B------:R-:W-:Y:S02]  /*4aa0*/  ULDC UR6, c[0x0][0x634] ;  /* 0x00018d0000067ab9 */ /* 0x000fe40000000800 */
[----:B------:R-:W-:-:S05]  /*4ab0*/  IADD3 R9, P1, R2, UR6, RZ ;  /* 0x0000000602097c10 */ /* 0x000fca000ff3e0ff */
[----:B------:R-:W-:-:S04]  /*4ac0*/  IMAD.X R3, RZ, RZ, R17, P1 ;  /* 0x000000ffff037224 */ /* 0x000fc800008e0611 */
[----:B------:R-:W-:-:S04]  /*4ad0*/  IMAD.WIDE.U32 R6, R3, UR4, RZ ;  /* 0x0000000403067c25 */ /* 0x000fc8000f8e00ff */
[----:B------:R-:W-:-:S04]  /*4ae0*/  IMAD.WIDE.U32 R6, P1, R9, UR5, R6 ;  /* 0x0000000509067c25 */ /* 0x000fc8000f820006 */
[----:B------:R-:W-:-:S04]  /*4af0*/  IMAD.WIDE.U32 R8, R9, UR4, RZ ;  /* 0x0000000409087c25 */ /* 0x000fc8000f8e00ff */
[----:B------:R-:W-:Y:S01]  /*4b00*/  IMAD.X R5, RZ, RZ, RZ, P1 ;  /* 0x000000ffff057224 */ /* 0x000fe200008e06ff */
[----:B------:R-:W-:Y:S01]  /*4b10*/  IADD3 RZ, P1, R9, R6, RZ ;  /* 0x0000000609ff7210 */ /* 0x000fe20007f3e0ff */
[----:B------:R-:W-:-:S04]  /*4b20*/  IMAD.MOV.U32 R4, RZ, RZ, R7 ;  /* 0x000000ffff047224 */ /* 0x000fc800078e0007 */
[----:B------:R-:W-:-:S08]  /*4b30*/  IMAD.WIDE.U32.X R4, R3, UR5, R4, P1 ;  /* 0x0000000503047c25 */ /* 0x000fd000088e0404 */
.L_x_74:
[--C-:B------:R-:W-:Y:S01]  /*4b40*/  SHF.R.U64 R8, R4, UR7, R5.reuse ;  /* 0x0000000704087c19 */ /* 0x100fe20008001205 */
[----:B------:R-:W-:Y:S01]  /*4b50*/  ULDC.64 UR4, c[0x0][0x620] ;  /* 0x0001880000047ab9 */ /* 0x000fe20000000a00 */
[----:B------:R-:W-:Y:S01]  /*4b60*/  SHF.R.U32.HI R3, RZ, UR7, R5 ;  /* 0x00000007ff037c19 */ /* 0x000fe20008011605 */
[----:B------:R-:W-:Y:S01]  /*4b70*/  ULDC UR6, c[0x0][0x150] ;  /* 0x0000540000067ab9 */ /* 0x000fe20000000800 */
[----:B------:R-:W-:Y:S01]  /*4b80*/  IADD3 R7, P1, RZ, -R8, RZ ;  /* 0x80000008ff077210 */ /* 0x000fe20007f3e0ff */
[----:B------:R-:W2:Y:S01]  /*4b90*/  LDC R22, c[0x0][0x144] ;  /* 0x00005100ff167b82 */ /* 0x000ea20000000800 */
[----:B0-----:R-:W-:Y:S01]  /*4ba0*/  I2FP.F32.U32 R9, R15 ;  /* 0x0000000f00097245 */ /* 0x001fe20000201000 */
[----:B------:R-:W-:Y:S01]  /*4bb0*/  ULDC.64 UR10, c[0x0][0x640] ;  /* 0x00019000000a7ab9 */ /* 0x000fe20000000a00 */
[----:B------:R-:W-:Y:S01]  /*4bc0*/  ULDC UR7, c[0x0][0x154] ;  /* 0x0000550000077ab9 */ /* 0x000fe20000000800 */
[----:B------:R-:W-:Y:S01]  /*4bd0*/  IMAD.X R3, RZ, RZ, ~R3, P1 ;  /* 0x000000ffff037224 */ /* 0x000fe200008e0e03 */
[----:B------:R-:W-:Y:S01]  /*4be0*/  ISETP.NE.U32.AND P1, PT, RZ, UR10, PT ;  /* 0x0000000aff007c0c */ /* 0x000fe2000bf25070 */
[----:B------:R-:W-:-:S02]  /*4bf0*/  ULDC UR8, c[0x0][0x608] ;  /* 0x0001820000087ab9 */ /* 0x000fc40000000800 */
[----:B------:R-:W-:Y:S01]  /*4c00*/  IMAD R6, R3, UR4, RZ ;  /* 0x0000000403067c24 */ /* 0x000fe2000f8e02ff */
[----:B------:R-:W-:Y:S01]  /*4c10*/  ISETP.NE.AND.EX P1, PT, RZ, UR11, PT, P1 ;  /* 0x0000000bff007c0c */ /* 0x000fe2000bf25310 */
[----:B------:R-:W-:Y:S02]  /*4c20*/  IMAD.MOV.U32 R3, RZ, RZ, R17 ;  /* 0x000000ffff037224 */ /* 0x000fe400078e0011 */
[----:B------:R-:W-:Y:S01]  /*4c30*/  IMAD.WIDE.U32 R4, R7, UR4, R2 ;  /* 0x0000000407047c25 */ /* 0x000fe2000f8e0002 */
[----:B------:R-:W-:-:S03]  /*4c40*/  ULDC UR4, c[0x0][0x658] ;  /* 0x0001960000047ab9 */ /* 0x000fc60000000800 */
[----:B------:R-:W-:Y:S02]  /*4c50*/  IMAD R3, R7, UR5, R6 ;  /* 0x0000000507037c24 */ /* 0x000fe4000f8e0206 */
[----:B------:R-:W-:Y:S01]  /*4c60*/  FMUL R6, R9, UR6 ;  /* 0x0000000609067c20 */ /* 0x000fe20008400000 */
[----:B------:R-:W-:Y:S01]  /*4c70*/  ULDC UR6, c[0x0][0x618] ;  /* 0x0001860000067ab9 */ /* 0x000fe20000000800 */
[----:B------:R-:W0:Y:S01]  /*4c80*/  LDC R9, c[0x0][0x148] ;  /* 0x00005200ff097b82 */ /* 0x000e220000000800 */
[----:B------:R-:W-:Y:S01]  /*4c90*/  IMAD.IADD R5, R5, 0x1, R3 ;  /* 0x0000000105057824 */ /* 0x000fe200078e0203 */
[----:B------:R-:W-:Y:S02]  /*4ca0*/  UMOV UR5, 0xffffffff ;  /* 0xffffffff00057882 */ /* 0x000fe40000000000 */
[----:B------:R-:W3:Y:S01]  /*4cb0*/  F2I.U32.TRUNC.NTZ R6, R6 ;  /* 0x0000000600067305 */ /* 0x000ee2000020f000 */
[----:B------:R-:W-:Y:S01]  /*4cc0*/  USHF.L.U32 UR5, UR5, UR4, URZ ;  /* 0x0000000405057299 */ /* 0x000fe2000800063f */
[----:B------:R-:W-:-:S02]  /*4cd0*/  SHF.R.U64 R3, R4, UR6, R5 ;  /* 0x0000000604037c19 */ /* 0x000fc40008001205 */
[----:B-1----:R-:W-:-:S05]  /*4ce0*/  I2FP.F32.U32 R4, R14 ;  /* 0x0000000e00047245 */ /* 0x002fca0000201000 */
[----:B------:R-:W-:Y:S01]  /*4cf0*/  FMUL R20, R4, UR7 ;  /* 0x0000000704147c20 */ /* 0x000fe20008400000 */
[----:B------:R-:W-:Y:S01]  /*4d00*/  SHF.R.U32.HI R4, RZ, UR6, R5 ;  /* 0x00000006ff047c19 */ /* 0x000fe20008011605 */
[----:B------:R-:W-:-:S03]  /*4d10*/  ULDC UR7, c[0x0][0x600] ;  /* 0x0001800000077ab9 */ /* 0x000fc60000000800 */
[--C-:B------:R-:W-:Y:S01]  /*4d20*/  SHF.R.U64 R18, R3, UR8, R4.reuse ;  /* 0x0000000803127c19 */ /* 0x100fe20008001204 */
[----:B------:R-:W1:Y:S01]  /*4d30*/  F2I.U32.TRUNC.NTZ R20, R20 ;  /* 0x0000001400147305 */ /* 0x000e62000020f000 */
[----:B------:R-:W-:Y:S01]  /*4d40*/  SHF.R.U32.HI R5, RZ, UR8, R4 ;  /* 0x00000008ff057c19 */ /* 0x000fe20008011604 */
[----:B---3--:R-:W-:Y:S01]  /*4d50*/  IMAD.MOV R6, RZ, RZ, -R6 ;  /* 0x000000ffff067224 */ /* 0x008fe200078e0a06 */
[----:B------:R-:W-:Y:S02]  /*4d60*/  ULDC UR8, c[0x0][0x648] ;  /* 0x0001920000087ab9 */ /* 0x000fe40000000800 */
[----:B------:R-:W-:Y:S01]  /*4d70*/  SHF.R.U64 R21, R18, UR4, R5 ;  /* 0x0000000412157c19 */ /* 0x000fe20008001205 */
[----:B--2---:R-:W-:Y:S01]  /*4d80*/  IMAD R15, R22, R6, R15 ;  /* 0x00000006160f7224 */ /* 0x004fe200078e020f */
[----:B------:R-:W-:-:S03]  /*4d90*/  SHF.R.U32.HI R23, RZ, UR4, R5 ;  /* 0x00000004ff177c19 */ /* 0x000fc60008011605 */
[----:B------:R-:W-:Y:S02]  /*4da0*/  IMAD.MOV.U32 R4, RZ, RZ, R21 ;  /* 0x000000ffff047224 */ /* 0x000fe400078e0015 */
[----:B------:R-:W-:Y:S01]  /*4db0*/  IMAD.MOV.U32 R5, RZ, RZ, R23 ;  /* 0x000000ffff057224 */ /* 0x000fe200078e0017 */
[----:B-1----:R-:W-:Y:S06]  /*4dc0*/  @!P1 BRA `(.L_x_75) ;  /* 0x0000000000289947 */ /* 0x002fec0003800000 */
[----:B------:R-:W-:Y:S02]  /*4dd0*/  ULDC UR6, c[0x0][0x64c] ;  /* 0x0001930000067ab9 */ /* 0x000fe40000000800 */
[----:B------:R-:W-:-:S05]  /*4de0*/  IADD3 R5, P1, R21, UR6, RZ ;  /* 0x0000000615057c10 */ /* 0x000fca000ff3e0ff */
[----:B------:R-:W-:-:S04]  /*4df0*/  IMAD.X R23, RZ, RZ, R23, P1 ;  /* 0x000000ffff177224 */ /* 0x000fc800008e0617 */
[----:B------:R-:W-:-:S04]  /*4e00*/  IMAD.WIDE.U32 R6, R23, UR10, RZ ;  /* 0x0000000a17067c25 */ /* 0x000fc8000f8e00ff */
[----:B------:R-:W-:-:S04]  /*4e10*/  IMAD.WIDE.U32 R6, P1, R5, UR11, R6 ;  /* 0x0000000b05067c25 */ /* 0x000fc8000f820006 */
[----:B------:R-:W-:-:S04]  /*4e20*/  IMAD.WIDE.U32 R4, R5, UR10, RZ ;  /* 0x0000000a05047c25 */ /* 0x000fc8000f8e00ff */
[----:B------:R-:W-:Y:S01]  /*4e30*/  IMAD.MOV.U32 R4, RZ, RZ, R7 ;  /* 0x000000ffff047224 */ /* 0x000fe200078e0007 */
[----:B------:R-:W-:Y:S01]  /*4e40*/  IADD3 RZ, P3, R5, R6, RZ ;  /* 0x0000000605ff7210 */ /* 0x000fe20007f7e0ff */
[----:B------:R-:W-:-:S04]  /*4e50*/  IMAD.X R5, RZ, RZ, RZ, P1 ;  /* 0x000000ffff057224 */ /* 0x000fc800008e06ff */
[----:B------:R-:W-:-:S08]  /*4e60*/  IMAD.WIDE.U32.X R4, R23, UR11, R4, P3 ;  /* 0x0000000b17047c25 */ /* 0x000fd000098e0404 */
.L_x_75:
[----:B------:R-:W-:Y:S01]  /*4e70*/  ISETP.NE.AND P1, PT, R16, 0x1, PT ;  /* 0x000000011000780c */ /* 0x000fe20003f25270 */
[----:B------:R-:W-:Y:S01]  /*4e80*/  ULOP3.LUT UR5, URZ, UR5, URZ, 0x33, !UPT ;  /* 0x000000053f057292 */ /* 0x000fe2000f8e333f */
[----:B------:R-:W-:Y:S01]  /*4e90*/  SHF.R.U64 R4, R4, UR8, R5 ;  /* 0x0000000804047c19 */ /* 0x000fe20008001205 */
[----:B------:R-:W-:Y:S01]  /*4ea0*/  UMOV UR6, 0x1 ;  /* 0x0000000100067882 */ /* 0x000fe20000000000 */
[----:B------:R-:W-:Y:S01]  /*4eb0*/  UIADD3 UR8, UR7, -0x1, URZ ;  /* 0xffffffff07087890 */ /* 0x000fe2000fffe03f */
[----:B------:R-:W-:Y:S01]  /*4ec0*/  IMAD.MOV R20, RZ, RZ, -R20 ;  /* 0x000000ffff147224 */ /* 0x000fe200078e0a14 */
[----:B------:R-:W-:Y:S01]  /*4ed0*/  USHF.L.U32 UR6, UR6, UR4, URZ ;  /* 0x0000000406067299 */ /* 0x000fe2000800063f */
[----:B------:R-:W-:Y:S01]  /*4ee0*/  LOP3.LUT R5, R18, UR5, RZ, 0xc0, !PT ;  /* 0x0000000512057c12 */ /* 0x000fe2000f8ec0ff */
[----:B------:R-:W-:Y:S01]  /*4ef0*/  IMAD.MOV R6, RZ, RZ, -R4 ;  /* 0x000000ffff067224 */ /* 0x000fe200078e0a04 */
[----:B------:R-:W-:-:S03]  /*4f00*/  ULDC UR4, c[0x0][0x638] ;  /* 0x00018e0000047ab9 */ /* 0x000fc60000000800 */
[----:B------:R-:W-:Y:S01]  /*4f10*/  IMAD R21, R6, UR4, R21 ;  /* 0x0000000406157c24 */ /* 0x000fe2000f8e0215 */
[----:B------:R-:W-:Y:S01]  /*4f20*/  LOP3.LUT R6, R3, UR8, RZ, 0xc0, !PT ;  /* 0x0000000803067c12 */ /* 0x000fe2000f8ec0ff */
[----:B0-----:R-:W-:Y:S01]  /*4f30*/  @P1 IMAD R15, R9, R20, R14 ;  /* 0x00000014090f1224 */ /* 0x001fe200078e020e */
[----:B------:R-:W-:Y:S01]  /*4f40*/  ULDC UR4, c[0x0][0x610] ;  /* 0x0001840000047ab9 */ /* 0x000fe20000000800 */
[----:B------:R-:W-:Y:S02]  /*4f50*/  IMAD R4, R4, UR6, R5 ;  /* 0x0000000604047c24 */ /* 0x000fe4000f8e0205 */
[----:B------:R-:W-:Y:S02]  /*4f60*/  IMAD.MOV.U32 R3, RZ, RZ, 0x1 ;  /* 0x00000001ff037424 */ /* 0x000fe400078e00ff */
[----:B------:R-:W-:Y:S02]  /*4f70*/  IMAD R15, R4, UR4, R15 ;  /* 0x00000004040f7c24 */ /* 0x000fe4000f8e020f */
[----:B------:R-:W-:-:S05]  /*4f80*/  IMAD R4, R21, UR7, R6 ;  /* 0x0000000715047c24 */ /* 0x000fca000f8e0206 */
[----:B------:R-:W-:Y:S02]  /*4f90*/  SEL R9, R4, R15, !P1 ;  /* 0x0000000f04097207 */ /* 0x000fe40004800000 */
[----:B------:R-:W-:-:S07]  /*4fa0*/  SEL R7, R15, R4, !P1 ;  /* 0x000000040f077207 */ /* 0x000fce0004800000 */
.L_x_73:
[----:B------:R-:W-:Y:S05]  /*4fb0*/  BSYNC B1 ;  /* 0x0000000000017941 */ /* 0x000fea0003800000 */
.L_x_72:
[----:B------:R-:W-:-:S13]  /*4fc0*/  LOP3.LUT P1, RZ, R3, 0xff, RZ, 0xc0, !PT ;  /* 0x000000ff03ff7812 */ /* 0x000fda000782c0ff */
[----:B------:R-:W-:Y:S05]  /*4fd0*/  @P1 BRA `(.L_x_76) ;  /* 0xfffffff400181947 */ /* 0x000fea000383ffff */
[----:B------:R-:W-:Y:S05]  /*4fe0*/  BSYNC B0 ;  /* 0x0000000000007941 */ /* 0x000fea0003800000 */
.L_x_64:
[----:B------:R-:W-:-:S03]  /*4ff0*/  UMOV UR4, 0xffffffff ;  /* 0xffffffff00047882 */ /* 0x000fc60000000000 */
[----:B------:R-:W-:Y:S05]  /*5000*/  BRA.DIV UR4, `(.L_x_77) ;  /* 0x0000000604607947 */ /* 0x000fea000b800000 */
[----:B------:R-:W-:-:S13]  /*5010*/  ELECT P6, URZ, PT ;  /* 0x00000000003f782f */ /* 0x000fda00038c0000 */
.L_x_93:
[----:B------:R-:W-:Y:S04]  /*5020*/  BSSY B0, `(.L_x_78) ;  /* 0x000003d000007945 */ /* 0x000fe80003800000 */
[----:B------:R-:W-:Y:S05]  /*5030*/  @!P6 BRA `(.L_x_79) ;  /* 0x0000000000ece947 */ /* 0x000fea0003800000 */
[----:B------:R-:W-:-:S04]  /*5040*/  LOP3.LUT R19, R19, 0x2, RZ, 0xfc, !PT ;  /* 0x0000000213137812 */ /* 0x000fc800078efcff */
[----:B------:R-:W-:-:S13]  /*5050*/  ISETP.NE.AND P0, PT, R19, 0x3, PT ;  /* 0x000000031300780c */ /* 0x000fda0003f05270 */
[----:B------:R-:W-:Y:S05]  /*5060*/  @!P0 BRA `(.L_x_80) ;  /* 0x0000000000048947 */ /* 0x000fea0003800000 */
[----:B------:R-:W-:Y:S01]  /*5070*/  BPT.TRAP 0x1 ;  /* 0x000000040000795c */ /* 0x000fe20000300000 */
.L_x_80:
[----:B------:R-:W0:Y:S01]  /*5080*/  S2R R3, SR_CgaCtaId ;  /* 0x0000000000037919 */ /* 0x000e220000008800 */
[----:B------:R-:W-:Y:S02]  /*5090*/  MOV R0, 0x400 ;  /* 0x0000040000007802 */ /* 0x000fe40000000f00 */
[----:B------:R-:W-:Y:S02]  /*50a0*/  SHF.L.U32 R2, R10, 0x1f, RZ ;  /* 0x0000001f0a027819 */ /* 0x000fe400000006ff */
[----:B0-----:R-:W-:-:S05]  /*50b0*/  LEA R0, R3, R0, 0x18 ;  /* 0x0000000003007211 */ /* 0x001fca00078ec0ff */
[----:B------:R-:W-:-:S04]  /*50c0*/  VIADD R0, R0, 0x30 ;  /* 0x0000003000007836 */ /* 0x000fc80000000000 */
[C---:B------:R-:W-:Y:S02]  /*50d0*/  IMAD R5, R13.reuse, 0x8, R0 ;  /* 0x000000080d057824 */ /* 0x040fe400078e0200 */
[----:B------:R-:W-:Y:S02]  /*50e0*/  VIADD R13, R13, 0x1 ;  /* 0x000000010d0d7836 */ /* 0x000fe40000000000 */
[----:B------:R-:W0:Y:S03]  /*50f0*/  SYNCS.PHASECHK.TRANS64.TRYWAIT P0, [R5+URZ], R2 ;  /* 0x00000002050075a7 */ /* 0x000e26000800017f */
[----:B------:R-:W-:-:S04]  /*5100*/  ISETP.NE.AND P1, PT, R13, 0x6, PT ;  /* 0x000000060d00780c */ /* 0x000fc80003f25270 */
[----:B------:R-:W-:Y:S02]  /*5110*/  SEL R3, RZ, 0x1, P1 ;  /* 0x00000001ff037807 */ /* 0x000fe40000800000 */
[----:B------:R-:W-:Y:S02]  /*5120*/  SEL R13, R13, RZ, P1 ;  /* 0x000000ff0d0d7207 */ /* 0x000fe40000800000 */
[----:B------:R-:W-:-:S03]  /*5130*/  LOP3.LUT R10, R10, R3, RZ, 0x3c, !PT ;  /* 0x000000030a0a7212 */ /* 0x000fc600078e3cff */
[----:B------:R-:W-:Y:S01]  /*5140*/  IMAD R7, R13, 0x8, R0 ;  /* 0x000000080d077824 */ /* 0x000fe200078e0200 */
[----:B------:R-:W-:Y:S01]  /*5150*/  SHF.L.U32 R4, R10, 0x1f, RZ ;  /* 0x0000001f0a047819 */ /* 0x000fe200000006ff */
[----:B0-----:R-:W-:Y:S06]  /*5160*/  @!P0 BRA `(.L_x_81) ;  /* 0x0000000400288947 */ /* 0x001fec0003800000 */
.L_x_94:
[----:B------:R-:W1:Y:S01]  /*5170*/  SYNCS.PHASECHK.TRANS64.TRYWAIT P0, [R7+URZ], R4 ;  /* 0x00000004070075a7 */ /* 0x000e62000800017f */
[----:B0-----:R-:W-:-:S05]  /*5180*/  VIADD R2, R13, 0x1 ;  /* 0x000000010d027836 */ /* 0x001fca0000000000 */
[----:B------:R-:W-:-:S04]  /*5190*/  ISETP.NE.AND P1, PT, R2, 0x6, PT ;  /* 0x000000060200780c */ /* 0x000fc80003f25270 */
[----:B------:R-:W-:Y:S02]  /*51a0*/  SEL R3, RZ, 0x1, P1 ;  /* 0x00000001ff037807 */ /* 0x000fe40000800000 */
[----:B------:R-:W-:Y:S02]  /*51b0*/  SEL R9, R2, RZ, P1 ;  /* 0x000000ff02097207 */ /* 0x000fe40000800000 */
[----:B------:R-:W-:-:S03]  /*51c0*/  LOP3.LUT R10, R10, R3, RZ, 0x3c, !PT ;  /* 0x000000030a0a7212 */ /* 0x000fc600078e3cff */
[----:B------:R-:W-:Y:S01]  /*51d0*/  IMAD R6, R9, 0x8, R0 ;  /* 0x0000000809067824 */ /* 0x000fe200078e0200 */
[----:B------:R-:W-:Y:S01]  /*51e0*/  SHF.L.U32 R5, R10, 0x1f, RZ ;  /* 0x0000001f0a057819 */ /* 0x000fe200000006ff */
[----:B-1----:R-:W-:Y:S06]  /*51f0*/  @!P0 BRA `(.L_x_82) ;  /* 0x0000000400188947 */ /* 0x002fec0003800000 */
.L_x_95:
[----:B------:R-:W1:Y:S01]  /*5200*/  SYNCS.PHASECHK.TRANS64.TRYWAIT P0, [R6+URZ], R5 ;  /* 0x00000005060075a7 */ /* 0x000e62000800017f */
[----:B------:R-:W-:-:S05]  /*5210*/  VIADD R2, R9, 0x1 ;  /* 0x0000000109027836 */ /* 0x000fca0000000000 */
[----:B------:R-:W-:-:S04]  /*5220*/  ISETP.NE.AND P1, PT, R2, 0x6, PT ;  /* 0x000000060200780c */ /* 0x000fc80003f25270 */
[----:B------:R-:W-:Y:S02]  /*5230*/  SEL R3, RZ, 0x1, P1 ;  /* 0x00000001ff037807 */ /* 0x000fe40000800000 */
[----:B0-----:R-:W-:Y:S02]  /*5240*/  SEL R7, R2, RZ, P1 ;  /* 0x000000ff02077207 */ /* 0x001fe40000800000 */
[----:B------:R-:W-:-:S03]  /*5250*/  LOP3.LUT R10, R10, R3, RZ, 0x3c, !PT ;  /* 0x000000030a0a7212 */ /* 0x000fc600078e3cff */
[----:B------:R-:W-:Y:S01]  /*5260*/  IMAD R9, R7, 0x8, R0 ;  /* 0x0000000807097824 */ /* 0x000fe200078e0200 */
[----:B------:R-:W-:Y:S01]  /*5270*/  SHF.L.U32 R4, R10, 0x1f, RZ ;  /* 0x0000001f0a047819 */ /* 0x000fe200000006ff */
[----:B-1----:R-:W-:Y:S06]  /*5280*/  @!P0 BRA `(.L_x_83) ;  /* 0x0000000400088947 */ /* 0x002fec0003800000 */
.L_x_96:
[----:B------:R-:W1:Y:S01]  /*5290*/  SYNCS.PHASECHK.TRANS64.TRYWAIT P0, [R9+URZ], R4 ;  /* 0x00000004090075a7 */ /* 0x000e62000800017f */
[----:B------:R-:W-:-:S05]  /*52a0*/  VIADD R2, R7, 0x1 ;  /* 0x0000000107027836 */ /* 0x000fca0000000000 */
[----:B------:R-:W-:-:S04]  /*52b0*/  ISETP.NE.AND P1, PT, R2, 0x6, PT ;  /* 0x000000060200780c */ /* 0x000fc80003f25270 */
[----:B------:R-:W-:Y:S02]  /*52c0*/  SEL R3, RZ, 0x1, P1 ;  /* 0x00000001ff037807 */ /* 0x000fe40000800000 */
[----:B------:R-:W-:Y:S02]  /*52d0*/  SEL R7, R2, RZ, P1 ;  /* 0x000000ff02077207 */ /* 0x000fe40000800000 */
[----:B------:R-:W-:-:S03]  /*52e0*/  LOP3.LUT R11, R10, R3, RZ, 0x3c, !PT ;  /* 0x000000030a0b7212 */ /* 0x000fc600078e3cff */
[----:B0-----:R-:W-:Y:S01]  /*52f0*/  IMAD R6, R7, 0x8, R0 ;  /* 0x0000000807067824 */ /* 0x001fe200078e0200 */
[----:B------:R-:W-:Y:S01]  /*5300*/  SHF.L.U32 R5, R11, 0x1f, RZ ;  /* 0x0000001f0b057819 */ /* 0x000fe200000006ff */
[----:B-1----:R-:W-:Y:S06]  /*5310*/  @!P0 BRA `(.L_x_84) ;  /* 0x0000000000f88947 */ /* 0x002fec0003800000 */
.L_x_97:
[----:B------:R-:W1:Y:S01]  /*5320*/  SYNCS.PHASECHK.TRANS64.TRYWAIT P0, [R6+URZ], R5 ;  /* 0x00000005060075a7 */ /* 0x000e62000800017f */
[----:B------:R-:W-:-:S05]  /*5330*/  VIADD R2, R7, 0x1 ;  /* 0x0000000107027836 */ /* 0x000fca0000000000 */
[----:B------:R-:W-:-:S04]  /*5340*/  ISETP.NE.AND P1, PT, R2, 0x6, PT ;  /* 0x000000060200780c */ /* 0x000fc80003f25270 */
[----:B0-----:R-:W-:Y:S02]  /*5350*/  SEL R4, RZ, 0x1, P1 ;  /* 0x00000001ff047807 */ /* 0x001fe40000800000 */
[----:B------:R-:W-:Y:S02]  /*5360*/  SEL R3, R2, RZ, P1 ;  /* 0x000000ff02037207 */ /* 0x000fe40000800000 */
[----:B------:R-:W-:Y:S01]  /*5370*/  LOP3.LUT R4, R11, R4, RZ, 0x3c, !PT ;  /* 0x000000040b047212 */ /* 0x000fe200078e3cff */
[----:B-1----:R-:W-:Y:S06]  /*5380*/  @!P0 BRA `(.L_x_85) ;  /* 0x0000000000f08947 */ /* 0x002fec0003800000 */
.L_x_98:
[----:B------:R-:W-:Y:S01]  /*5390*/  IMAD R3, R3, 0x8, R0 ;  /* 0x0000000803037824 */ /* 0x000fe200078e0200 */
[----:B------:R-:W-:-:S07]  /*53a0*/  SHF.L.U32 R0, R4, 0x1f, RZ ;  /* 0x0000001f04007819 */ /* 0x000fce00000006ff */
.L_x_86:
[----:B-1----:R1:W2:Y:S02]  /*53b0*/  SYNCS.PHASECHK.TRANS64.TRYWAIT P0, [R3+URZ], R0 ;  /* 0x00000000030075a7 */ /* 0x0022a4000800017f */
[----:B--2---:R-:W-:Y:S05]  /*53c0*/  @!P0 NANOSLEEP.SYNCS 0x989680 ;  /* 0x009896800000895d */ /* 0x004fea0003900000 */
[----:B------:R-:W2:Y:S02]  /*53d0*/  @!P0 SYNCS.PHASECHK.TRANS64 P0, [R3+URZ], R0 ;  /* 0x00000000030085a7 */ /* 0x000ea4000800007f */
[----:B--2---:R-:W-:Y:S05]  /*53e0*/  @!P0 BRA `(.L_x_86) ;  /* 0xfffffffc00f08947 */ /* 0x004fea000383ffff */
.L_x_79:
[----:B------:R-:W-:Y:S05]  /*53f0*/  BSYNC B0 ;  /* 0x0000000000007941 */ /* 0x000fea0003800000 */
.L_x_78:
[----:B------:R-:W-:Y:S05]  /*5400*/  EXIT ;  /* 0x000000000000794d */ /* 0x000fea0003800000 */
.L_x_17:
[----:B---3--:R3:W4:Y:S02]  /*5410*/  SYNCS.PHASECHK.TRANS64.TRYWAIT P1, [R3+URZ], R0 ;  /* 0x00000000030075a7 */ /* 0x008724000802017f */
[----:B----4-:R-:W-:Y:S05]  /*5420*/  @!P1 NANOSLEEP.SYNCS 0x989680 ;  /* 0x009896800000995d */ /* 0x010fea0003900000 */
[----:B------:R-:W4:Y:S02]  /*5430*/  @!P1 SYNCS.PHASECHK.TRANS64 P1, [R3+URZ], R0 ;  /* 0x00000000030095a7 */ /* 0x000f24000802007f */
[----:B----4-:R-:W-:Y:S05]  /*5440*/  @!P1 BRA `(.L_x_17) ;  /* 0xfffffffc00f09947 */ /* 0x010fea000383ffff */
[----:B------:R-:W-:Y:S05]  /*5450*/  BRA `(.L_x_16) ;  /* 0xffffffbc00887947 */ /* 0x000fea000383ffff */
.L_x_22:
[----:B-1----:R-:W-:-:S04]  /*5460*/  IMAD.U32 R4, RZ, RZ, UR8 ;  /* 0x00000008ff047e24 */ /* 0x002fc8000f8e00ff */
[----:B------:R1:W2:Y:S03]  /*5470*/  SYNCS.PHASECHK.TRANS64.TRYWAIT P1, [R4+URZ], R3 ;  /* 0x00000003040075a7 */ /* 0x0002a6000802017f */
[----:B--2---:R-:W-:Y:S05]  /*5480*/  @!P1 NANOSLEEP.SYNCS 0x989680 ;  /* 0x009896800000995d */ /* 0x004fea0003900000 */
[----:B------:R-:W2:Y:S02]  /*5490*/  @!P1 SYNCS.PHASECHK.TRANS64 P1, [R4+URZ], R3 ;  /* 0x00000003040095a7 */ /* 0x000ea4000802007f */
[----:B--2---:R-:W-:Y:S05]  /*54a0*/  @!P1 BRA `(.L_x_22) ;  /* 0xfffffffc00ec9947 */ /* 0x004fea000383ffff */
[----:B------:R-:W-:Y:S05]  /*54b0*/  BRA `(.L_x_21) ;  /* 0xffffffc000c87947 */ /* 0x000fea000383ffff */
.L_x_65:
[----:B------:R-:W-:Y:S01]  /*54c0*/  BSSY B1, `(.L_x_87) ;  /* 0x0000006000017945 */ /* 0x000fe20003800000 */
[----:B------:R-:W-:-:S07]  /*54d0*/  IMAD.MOV.U32 R15, RZ, RZ, -0x1 ;  /* 0xffffffffff0f7424 */ /* 0x000fce00078e00ff */
[----:B------:R-:W-:Y:S05]  /*54e0*/  WARPSYNC.COLLECTIVE R15, `(.L_x_88) ;  /* 0x000000000f0c7348 */ /* 0x000fea0003c00000 */
[----:B------:R-:W-:Y:S02]  /*54f0*/  ELECT P6, UR62, PT ;  /* 0x00000000003e782f */ /* 0x000fe400038c0000 */
[----:B------:R-:W-:Y:S01]  /*5500*/  MOV R14, UR62 ;  /* 0x0000003e000e7c02 */ /* 0x000fe20008000f00 */
[----:B------:R-:W-:Y:S10]  /*5510*/  ENDCOLLECTIVE ;  /* 0x000000000000791b */ /* 0x000ff40003800000 */
.L_x_88:
[----:B------:R-:W-:Y:S05]  /*5520*/  BSYNC B1 ;  /* 0x0000000000017941 */ /* 0x000fea0003800000 */
.L_x_87:
[----:B------:R-:W-:Y:S05]  /*5530*/  BRA `(.L_x_89) ;  /* 0xffffffec00cc7947 */ /* 0x000fea000383ffff */
.L_x_68:
[----:B-1----:R1:W2:Y:S02]  /*5540*/  SYNCS.PHASECHK.TRANS64.TRYWAIT P1, [R14+URZ+0x30], R5 ;  /* 0x000030050e0075a7 */ /* 0x0022a4000802017f */
[----:B--2---:R-:W-:Y:S05]  /*5550*/  @!P1 NANOSLEEP.SYNCS 0x989680 ;  /* 0x009896800000995d */ /* 0x004fea0003900000 */
[----:B------:R-:W2:Y:S02]  /*5560*/  @!P1 SYNCS.PHASECHK.TRANS64 P1, [R14+URZ+0x30], R5 ;  /* 0x000030050e0095a7 */ /* 0x000ea4000802007f */
[----:B--2---:R-:W-:Y:S05]  /*5570*/  @!P1 BRA `(.L_x_68) ;  /* 0xfffffffc00f09947 */ /* 0x004fea000383ffff */
[----:B------:R-:W-:Y:S05]  /*5580*/  BRA `(.L_x_90) ;  /* 0xfffffff000007947 */ /* 0x000fea000383ffff */
.L_x_77:
[----:B------:R-:W-:Y:S01]  /*5590*/  BSSY B0, `(.L_x_91) ;  /* 0x0000006000007945 */ /* 0x000fe20003800000 */
[----:B------:R-:W-:-:S07]  /*55a0*/  IMAD.MOV.U32 R15, RZ, RZ, -0x1 ;  /* 0xffffffffff0f7424 */ /* 0x000fce00078e00ff */
[----:B------:R-:W-:Y:S05]  /*55b0*/  WARPSYNC.COLLECTIVE R15, `(.L_x_92) ;  /* 0x000000000f0c7348 */ /* 0x000fea0003c00000 */
[----:B------:R-:W-:Y:S02]  /*55c0*/  ELECT P6, UR62, PT ;  /* 0x00000000003e782f */ /* 0x000fe400038c0000 */
[----:B------:R-:W-:Y:S01]  /*55d0*/  MOV R14, UR62 ;  /* 0x0000003e000e7c02 */ /* 0x000fe20008000f00 */
[----:B------:R-:W-:Y:S10]  /*55e0*/  ENDCOLLECTIVE ;  /* 0x000000000000791b */ /* 0x000ff40003800000 */
.L_x_92:
[----:B------:R-:W-:Y:S05]  /*55f0*/  BSYNC B0 ;  /* 0x0000000000007941 */ /* 0x000fea0003800000 */
.L_x_91:
[----:B------:R-:W-:Y:S05]  /*5600*/  BRA `(.L_x_93) ;  /* 0xfffffff800847947 */ /* 0x000fea000383ffff */
.L_x_81:
[----:B0-----:R0:W1:Y:S02]  /*5610*/  SYNCS.PHASECHK.TRANS64.TRYWAIT P0, [R5+URZ], R2 ;  /* 0x00000002050075a7 */ /* 0x001064000800017f */
[----:B-1----:R-:W-:Y:S05]  /*5620*/  @!P0 NANOSLEEP.SYNCS 0x989680 ;  /* 0x009896800000895d */ /* 0x002fea0003900000 */
[----:B------:R-:W1:Y:S02]  /*5630*/  @!P0 SYNCS.PHASECHK.TRANS64 P0, [R5+URZ], R2 ;  /* 0x00000002050085a7 */ /* 0x000e64000800007f */
[----:B-1----:R-:W-:Y:S05]  /*5640*/  @!P0 BRA `(.L_x_81) ;  /* 0xfffffffc00f08947 */ /* 0x002fea000383ffff */
[----:B------:R-:W-:Y:S05]  /*5650*/  BRA `(.L_x_94) ;  /* 0xfffffff800c47947 */ /* 0x000fea000383ffff */
.L_x_82:
[----:B0-----:R0:W1:Y:S02]  /*5660*/  SYNCS.PHASECHK.TRANS64.TRYWAIT P0, [R7+URZ], R4 ;  /* 0x00000004070075a7 */ /* 0x001064000800017f */
[----:B-1----:R-:W-:Y:S05]  /*5670*/  @!P0 NANOSLEEP.SYNCS 0x989680 ;  /* 0x009896800000895d */ /* 0x002fea0003900000 */
[----:B------:R-:W1:Y:S02]  /*5680*/  @!P0 SYNCS.PHASECHK.TRANS64 P0, [R7+URZ], R4 ;  /* 0x00000004070085a7 */ /* 0x000e64000800007f */
[----:B-1----:R-:W-:Y:S05]  /*5690*/  @!P0 BRA `(.L_x_82) ;  /* 0xfffffffc00f08947 */ /* 0x002fea000383ffff */
[----:B------:R-:W-:Y:S05]  /*56a0*/  BRA `(.L_x_95) ;  /* 0xfffffff800d47947 */ /* 0x000fea000383ffff */
.L_x_83:
[----:B0-----:R0:W1:Y:S02]  /*56b0*/  SYNCS.PHASECHK.TRANS64.TRYWAIT P0, [R6+URZ], R5 ;  /* 0x00000005060075a7 */ /* 0x001064000800017f */
[----:B-1----:R-:W-:Y:S05]  /*56c0*/  @!P0 NANOSLEEP.SYNCS 0x989680 ;  /* 0x009896800000895d */ /* 0x002fea0003900000 */
[----:B------:R-:W1:Y:S02]  /*56d0*/  @!P0 SYNCS.PHASECHK.TRANS64 P0, [R6+URZ], R5 ;  /* 0x00000005060085a7 */ /* 0x000e64000800007f */
[----:B-1----:R-:W-:Y:S05]  /*56e0*/  @!P0 BRA `(.L_x_83) ;  /* 0xfffffffc00f08947 */ /* 0x002fea000383ffff */
[----:B------:R-:W-:Y:S05]  /*56f0*/  BRA `(.L_x_96) ;  /* 0xfffffff800e47947 */ /* 0x000fea000383ffff */
.L_x_84:
[----:B0-----:R0:W1:Y:S02]  /*5700*/  SYNCS.PHASECHK.TRANS64.TRYWAIT P0, [R9+URZ], R4 ;  /* 0x00000004090075a7 */ /* 0x001064000800017f */
[----:B-1----:R-:W-:Y:S05]  /*5710*/  @!P0 NANOSLEEP.SYNCS 0x989680 ;  /* 0x009896800000895d */ /* 0x002fea0003900000 */
[----:B------:R-:W1:Y:S02]  /*5720*/  @!P0 SYNCS.PHASECHK.TRANS64 P0, [R9+URZ], R4 ;  /* 0x00000004090085a7 */ /* 0x000e64000800007f */
[----:B-1----:R-:W-:Y:S05]  /*5730*/  @!P0 BRA `(.L_x_84) ;  /* 0xfffffffc00f08947 */ /* 0x002fea000383ffff */
[----:B------:R-:W-:Y:S05]  /*5740*/  BRA `(.L_x_97) ;  /* 0xfffffff800f47947 */ /* 0x000fea000383ffff */
.L_x_85:
[----:B0-----:R0:W1:Y:S02]  /*5750*/  SYNCS.PHASECHK.TRANS64.TRYWAIT P0, [R6+URZ], R5 ;  /* 0x00000005060075a7 */ /* 0x001064000800017f */
[----:B-1----:R-:W-:Y:S05]  /*5760*/  @!P0 NANOSLEEP.SYNCS 0x989680 ;  /* 0x009896800000895d */ /* 0x002fea0003900000 */
[----:B------:R-:W1:Y:S02]  /*5770*/  @!P0 SYNCS.PHASECHK.TRANS64 P0, [R6+URZ], R5 ;  /* 0x00000005060085a7 */ /* 0x000e64000800007f */
[----:B-1----:R-:W-:Y:S05]  /*5780*/  @!P0 BRA `(.L_x_85) ;  /* 0xfffffffc00f08947 */ /* 0x002fea000383ffff */
[----:B------:R-:W-:Y:S05]  /*5790*/  BRA `(.L_x_98) ;  /* 0xfffffff800fc7947 */ /* 0x000fea000383ffff */
.L_x_99:
[----:B------:R-:W-:-:S00]  /*57a0*/  BRA `(.L_x_99) ;  /* 0xfffffffc00fc7947 */ /* 0x000fc0000383ffff */
[----:B------:R-:W-:-:S00]  /*57b0*/  NOP ;  /* 0x0000000000007918 */ /* 0x000fc00000000000 */
        /* <DEDUP_REMOVED lines=12> */
.L_x_100:


//--------------------- .nv.global.init           --------------------------
	.section	.nv.global.init,"aw",@progbits
.nv.global.init:
	.type		$str$22,@object
	.size		$str$22,($str$23 - $str$22)
$str$22:
        /*0000*/ 	.byte	0x6b, 0x5f, 0x74, 0x69, 0x6c, 0x65, 0x5f, 0x63, 0x6f, 0x75, 0x6e, 0x74, 0x20, 0x3e, 0x3d, 0x20
        /*0010*/ 	.byte	0x31, 0x00
	.type		$str$23,@object
	.size		$str$23,(__unnamed_1 - $str$23)
$str$23:
        /*0012*/ 	.byte	0x2f, 0x74, 0x6d, 0x70, 0x2f, 0x63, 0x75, 0x74, 0x6c, 0x61, 0x73, 0x73, 0x5f, 0x73, 0x77, 0x65
        /*0022*/ 	.byte	0x65, 0x70, 0x5f, 0x73, 0x72, 0x63, 0x2f, 0x69, 0x6e, 0x63, 0x6c, 0x75, 0x64, 0x65, 0x2f, 0x63
        /*0032*/ 	.byte	0x75, 0x74, 0x6c, 0x61, 0x73, 0x73, 0x2f, 0x67, 0x65, 0x6d, 0x6d, 0x2f, 0x63, 0x6f, 0x6c, 0x6c
        /*0042*/ 	.byte	0x65, 0x63, 0x74, 0x69, 0x76, 0x65, 0x2f, 0x73, 0x6d, 0x39, 0x30, 0x5f, 0x6d, 0x6d, 0x61, 0x5f
        /*0052*/ 	.byte	0x74, 0x6d, 0x61, 0x5f, 0x67, 0x6d, 0x6d, 0x61, 0x5f, 0x73, 0x73, 0x5f, 0x77, 0x61, 0x72, 0x70
        /*0062*/ 	.byte	0x73, 0x70, 0x65, 0x63, 0x69, 0x61, 0x6c, 0x69, 0x7a, 0x65, 0x64, 0x2e, 0x68, 0x70, 0x70, 0x00
	.type		__unnamed_1,@object
	.size		__unnamed_1,(.L_0 - __unnamed_1)
__unnamed_1:
        /*0072*/ 	.byte	0x76, 0x6f, 0x69, 0x64, 0x20, 0x63, 0x75, 0x74, 0x6c, 0x61, 0x73, 0x73, 0x3a, 0x3a, 0x67, 0x65
        /* <DEDUP_REMOVED lines=179> */
        /*0bb2*/ 	.byte	0x65, 0x6e, 0x74, 0x69, 0x74, 0x79, 0x5d, 0x00
.L_0:


//--------------------- .nv.shared._ZN7cutlass13device_kernelINS_4gemm6kernel13GemmUniversalIN4cute5tupleIJiiiiEEENS1_10collective13CollectiveMmaINS1_34MainloopSm90TmaGmmaWarpSpecializedILi6ENS5_IJNS4_1CILi1EEESB_SB_EEENS1_35KernelTmaWarpSpecializedCooperativeEEENS5_IJNSA_ILi256EEENSA_ILi16EEENSA_ILi64EEEEEENS_6half_tENS5_IJlSB_lEEESJ_SK_NS4_8TiledMMAINS4_8MMA_AtomIJNS4_4SM904GMMA25MMA_64x16x16_F32F16F16_SSILNSO_5MajorE0ELSQ_0ELNSO_7ScaleInE1ELSR_1EEEEEENS4_6LayoutINS5_IJNSA_ILi2EEESB_SB_EEENS5_IJSB_NSA_ILi0EEESX_EEEEENS5_IJNS4_10UnderscoreES10_S10_EEEEENS4_13SM90_TMA_LOADENS4_14ComposedLayoutINS4_7SwizzleILi3ELi4ELi3EEENS4_18smem_ptr_flag_bitsILi16EEENSU_INS5_IJNSA_ILi8EEESH_EEENS5_IJSH_SB_EEEEEEEvNS4_8identityES13_S1D_vS1E_EENS_8epilogue10collective6detail29Sm90TmaWarpSpecializedAdapterINS1H_15DefaultEpilogueISJ_SK_SK_NS1G_6thread17LinearCombinationISJ_Li1EffLNS1L_9ScaleType4KindE0ELNS_15FloatRoundStyleE2ESJ_EENS1_15EpilogueDefaultEEEEEvvEEEEvNT_6ParamsE --------------------------
	.section	.nv.shared._ZN7cutlass13device_kernelINS_4gemm6kernel13GemmUniversalIN4cute5tupleIJiiiiEEENS1_10collective13CollectiveMmaINS1_34MainloopSm90TmaGmmaWarpSpecializedILi6ENS5_IJNS4_1CILi1EEESB_SB_EEENS1_35KernelTmaWarpSpecializedCooperativeEEENS5_IJNSA_ILi256EEENSA_ILi16EEENSA_ILi64EEEEEENS_6half_tENS5_IJlSB_lEEESJ_SK_NS4_8TiledMMAINS4_8MMA_AtomIJNS4_4SM904GMMA25MMA_64x16x16_F32F16F16_SSILNSO_5MajorE0ELSQ_0ELNSO_7ScaleInE1ELSR_1EEEEEENS4_6LayoutINS5_IJNSA_ILi2EEESB_SB_EEENS5_IJSB_NSA_ILi0EEESX_EEEEENS5_IJNS4_10UnderscoreES10_S10_EEEEENS4_13SM90_TMA_LOADENS4_14ComposedLayoutINS4_7SwizzleILi3ELi4ELi3EEENS4_18smem_ptr_flag_bitsILi16EEENSU_INS5_IJNSA_ILi8EEESH_EEENS5_IJSH_SB_EEEEEEEvNS4_8identityES13_S1D_vS1E_EENS_8epilogue10collective6detail29Sm90TmaWarpSpecializedAdapterINS1H_15DefaultEpilogueISJ_SK_SK_NS1G_6thread17LinearCombinationISJ_Li1EffLNS1L_9ScaleType4KindE0ELNS_15FloatRoundStyleE2ESJ_EENS1_15EpilogueDefaultEEEEEvvEEEEvNT_6ParamsE,"aw",@nobits
	.sectionflags	@""
	.align	16
	.zero		1024


//--------------------- .nv.shared.reserved.0     --------------------------
	.section	.nv.shared.reserved.0,"aw",@nobits
	.weak		__nv_reservedSMEM_offset_0_alias
	.size		__nv_reservedSMEM_offset_0_alias, 0, 0
	.other		__nv_reservedSMEM_offset_0_alias,@"STO_CUDA_RESERVED_SHARED STV_DEFAULT"
__nv_reservedSMEM_offset_0_alias:
	.zero		0


//--------------------- .nv.global                --------------------------
	.section	.nv.global,"aw",@nobits
.nv.global:
	.type		_ZN40_INTERNAL_de1f5914_4_k_cu_0112dbbe_107044cute1_E,@object
	.size		_ZN40_INTERNAL_de1f5914_4_k_cu_0112dbbe_107044cute1_E,(_ZN40_INTERNAL_de1f5914_4_k_cu_0112dbbe_107044cuda3std3__45__cpo6cbeginE - _ZN40_INTERNAL_de1f5914_4_k_cu_0112dbbe_107044cute1_E)
_ZN40_INTERNAL_de1f5914_4_k_cu_0112dbbe_107044cute1_E:
	.zero		1
	.type		_ZN40_INTERNAL_de1f5914_4_k_cu_0112dbbe_107044cuda3std3__45__cpo6cbeginE,@object
	.size		_ZN40_INTERNAL_de1f5914_4_k_cu_0112dbbe_107044cuda3std3__45__cpo6cbeginE,(_ZN40_INTERNAL_de1f5914_4_k_cu_0112dbbe_107044cuda3std3__48in_placeE - _ZN40_INTERNAL_de1f5914_4_k_cu_0112dbbe_107044cuda3std3__45__cpo6cbeginE)
_ZN40_INTERNAL_de1f5914_4_k_cu_0112dbbe_107044cuda3std3__45__cpo6cbeginE:
	.zero		1
	.type		_ZN40_INTERNAL_de1f5914_4_k_cu_0112dbbe_107044cuda3std3__48in_placeE,@object
	.size		_ZN40_INTERNAL_de1f5914_4_k_cu_0112dbbe_107044cuda3std3__48in_placeE,(_ZN40_INTERNAL_de1f5914_4_k_cu_0112dbbe_107044cuda3std6ranges3__45__cpo9iter_moveE - _ZN40_INTERNAL_de1f5914_4_k_cu_0112dbbe_107044cuda3std3__48in_placeE)
_ZN40_INTERNAL_de1f5914_4_k_cu_0112dbbe_107044cuda3std3__48in_placeE:
	.zero		1
	.type		_ZN40_INTERNAL_de1f5914_4_k_cu_0112dbbe_107044cuda3std6ranges3__45__cpo9iter_moveE,@object
	.size		_ZN40_INTERNAL_de1f5914_4_k_cu_0112dbbe_107044cuda3std6ranges3__45__cpo9iter_moveE,(_ZN40_INTERNAL_de1f5914_4_k_cu_0112dbbe_107044cuda3std3__45__cpo5beginE - _ZN40_INTERNAL_de1f5914_4_k_cu_0112dbbe_107044cuda3std6ranges3__45__cpo9iter_moveE)
_ZN40_INTERNAL_de1f5914_4_k_cu_0112dbbe_107044cuda3std6ranges3__45__cpo9iter_moveE:
	.zero		1
	.type		_ZN40_INTERNAL_de1f5914_4_k_cu_0112dbbe_107044cuda3std3__45__cpo5beginE,@object
	.size		_ZN40_INTERNAL_de1f5914_4_k_cu_0112dbbe_107044cuda3std3__45__cpo5beginE,(_ZN40_INTERNAL_de1f5914_4_k_cu_0112dbbe_107044cuda3std3__442_GLOBAL__N__de1f5914_4_k_cu_0112dbbe_107046ignoreE - _ZN40_INTERNAL_de1f5914_4_k_cu_0112dbbe_107044cuda3std3__45__cpo5beginE)
_ZN40_INTERNAL_de1f5914_4_k_cu_0112dbbe_107044cuda3std3__45__cpo5beginE:
	.zero		1
	.type		_ZN40_INTERNAL_de1f5914_4_k_cu_0112dbbe_107044cuda3std3__442_GLOBAL__N__de1f5914_4_k_cu_0112dbbe_107046ignoreE,@object
	.size		_ZN40_INTERNAL_de1f5914_4_k_cu_0112dbbe_107044cuda3std3__442_GLOBAL__N__de1f5914_4_k_cu_0112dbbe_107046ignoreE,(_ZN40_INTERNAL_de1f5914_4_k_cu_0112dbbe_107044cute7productE - _ZN40_INTERNAL_de1f5914_4_k_cu_0112dbbe_107044cuda3std3__442_GLOBAL__N__de1f5914_4_k_cu_0112dbbe_107046ignoreE)
_ZN40_INTERNAL_de1f5914_4_k_cu_0112dbbe_107044cuda3std3__442_GLOBAL__N__de1f5914_4_k_cu_0112dbbe_107046ignoreE:
	.zero		1
	.type		_ZN40_INTERNAL_de1f5914_4_k_cu_0112dbbe_107044cute7productE,@object
	.size		_ZN40_INTERNAL_de1f5914_4_k_cu_0112dbbe_107044cute7productE,(_ZN40_INTERNAL_de1f5914_4_k_cu_0112dbbe_107044cuda3std3__45__cpo3endE - _ZN40_INTERNAL_de1f5914_4_k_cu_0112dbbe_107044cute7productE)
_ZN40_INTERNAL_de1f5914_4_k_cu_0112dbbe_107044cute7productE:
	.zero		1
	.type		_ZN40_INTERNAL_de1f5914_4_k_cu_0112dbbe_107044cuda3std3__45__cpo3endE,@object
	.size		_ZN40_INTERNAL_de1f5914_4_k_cu_0112dbbe_107044cuda3std3__45__cpo3endE,(_ZN40_INTERNAL_de1f5914_4_k_cu_0112dbbe_107044cuda3std3__419piecewise_constructE - _ZN40_INTERNAL_de1f5914_4_k_cu_0112dbbe_107044cuda3std3__45__cpo3endE)
_ZN40_INTERNAL_de1f5914_4_k_cu_0112dbbe_107044cuda3std3__45__cpo3endE:
	.zero		1
	.type		_ZN40_INTERNAL_de1f5914_4_k_cu_0112dbbe_107044cuda3std3__419piecewise_constructE,@object
	.size		_ZN40_INTERNAL_de1f5914_4_k_cu_0112dbbe_107044cuda3std3__419piecewise_constructE,(_ZN40_INTERNAL_de1f5914_4_k_cu_0112dbbe_107044cuda3std3__45__cpo4cendE - _ZN40_INTERNAL_de1f5914_4_k_cu_0112dbbe_107044cuda3std3__419piecewise_constructE)
_ZN40_INTERNAL_de1f5914_4_k_cu_0112dbbe_107044cuda3std3__419piecewise_constructE:
	.zero		1
	.type		_ZN40_INTERNAL_de1f5914_4_k_cu_0112dbbe_107044cuda3std3__45__cpo4cendE,@object
	.size		_ZN40_INTERNAL_de1f5914_4_k_cu_0112dbbe_107044cuda3std3__45__cpo4cendE,(_ZN40_INTERNAL_de1f5914_4_k_cu_0112dbbe_107044cuda3std6ranges3__45__cpo4swapE - _ZN40_INTERNAL_de1f5914_4_k_cu_0112dbbe_107044cuda3std3__45__cpo4cendE)
_ZN40_INTERNAL_de1f5914_4_k_cu_0112dbbe_107044cuda3std3__45__cpo4cendE:
	.zero		1
	.type		_ZN40_INTERNAL_de1f5914_4_k_cu_0112dbbe_107044cuda3std6ranges3__45__cpo4swapE,@object
	.size		_ZN40_INTERNAL_de1f5914_4_k_cu_0112dbbe_107044cuda3std6ranges3__45__cpo4swapE,(.L_8 - _ZN40_INTERNAL_de1f5914_4_k_cu_0112dbbe_107044cuda3std6ranges3__45__cpo4swapE)
_ZN40_INTERNAL_de1f5914_4_k_cu_0112dbbe_107044cuda3std6ranges3__45__cpo4swapE:
	.zero		1
.L_8:


//--------------------- .nv.constant0._ZN7cutlass13device_kernelINS_4gemm6kernel13GemmUniversalIN4cute5tupleIJiiiiEEENS1_10collective13CollectiveMmaINS1_34MainloopSm90TmaGmmaWarpSpecializedILi6ENS5_IJNS4_1CILi1EEESB_SB_EEENS1_35KernelTmaWarpSpecializedCooperativeEEENS5_IJNSA_ILi256EEENSA_ILi16EEENSA_ILi64EEEEEENS_6half_tENS5_IJlSB_lEEESJ_SK_NS4_8TiledMMAINS4_8MMA_AtomIJNS4_4SM904GMMA25MMA_64x16x16_F32F16F16_SSILNSO_5MajorE0ELSQ_0ELNSO_7ScaleInE1ELSR_1EEEEEENS4_6LayoutINS5_IJNSA_ILi2EEESB_SB_EEENS5_IJSB_NSA_ILi0EEESX_EEEEENS5_IJNS4_10UnderscoreES10_S10_EEEEENS4_13SM90_TMA_LOADENS4_14ComposedLayoutINS4_7SwizzleILi3ELi4ELi3EEENS4_18smem_ptr_flag_bitsILi16EEENSU_INS5_IJNSA_ILi8EEESH_EEENS5_IJSH_SB_EEEEEEEvNS4_8identityES13_S1D_vS1E_EENS_8epilogue10collective6detail29Sm90TmaWarpSpecializedAdapterINS1H_15DefaultEpilogueISJ_SK_SK_NS1G_6thread17LinearCombinationISJ_Li1EffLNS1L_9ScaleType4KindE0ELNS_15FloatRoundStyleE2ESJ_EENS1_15EpilogueDefaultEEEEEvvEEEEvNT_6ParamsE --------------------------
	.section	.nv.constant0._ZN7cutlass13device_kernelINS_4gemm6kernel13GemmUniversalIN4cute5tupleIJiiiiEEENS1_10collective13CollectiveMmaINS1_34MainloopSm90TmaGmmaWarpSpecializedILi6ENS5_IJNS4_1CILi1EEESB_SB_EEENS1_35KernelTmaWarpSpecializedCooperativeEEENS5_IJNSA_ILi256EEENSA_ILi16EEENSA_ILi64EEEEEENS_6half_tENS5_IJlSB_lEEESJ_SK_NS4_8TiledMMAINS4_8MMA_AtomIJNS4_4SM904GMMA25MMA_64x16x16_F32F16F16_SSILNSO_5MajorE0ELSQ_0ELNSO_7ScaleInE1ELSR_1EEEEEENS4_6LayoutINS5_IJNSA_ILi2EEESB_SB_EEENS5_IJSB_NSA_ILi0EEESX_EEEEENS5_IJNS4_10UnderscoreES10_S10_EEEEENS4_13SM90_TMA_LOADENS4_14ComposedLayoutINS4_7SwizzleILi3ELi4ELi3EEENS4_18smem_ptr_flag_bitsILi16EEENSU_INS5_IJNSA_ILi8EEESH_EEENS5_IJSH_SB_EEEEEEEvNS4_8identityES13_S1D_vS1E_EENS_8epilogue10collective6detail29Sm90TmaWarpSpecializedAdapterINS1H_15DefaultEpilogueISJ_SK_SK_NS1G_6thread17LinearCombinationISJ_Li1EffLNS1L_9ScaleType4KindE0ELNS_15FloatRoundStyleE2ESJ_EENS1_15EpilogueDefaultEEEEEvvEEEEvNT_6ParamsE,"a",@progbits
	.sectionflags	@""
	.align	4
.nv.constant0._ZN7cutlass13device_kernelINS_4gemm6kernel13GemmUniversalIN4cute5tupleIJiiiiEEENS1_10collective13CollectiveMmaINS1_34MainloopSm90TmaGmmaWarpSpecializedILi6ENS5_IJNS4_1CILi1EEESB_SB_EEENS1_35KernelTmaWarpSpecializedCooperativeEEENS5_IJNSA_ILi256EEENSA_ILi16EEENSA_ILi64EEEEEENS_6half_tENS5_IJlSB_lEEESJ_SK_NS4_8TiledMMAINS4_8MMA_AtomIJNS4_4SM904GMMA25MMA_64x16x16_F32F16F16_SSILNSO_5MajorE0ELSQ_0ELNSO_7ScaleInE1ELSR_1EEEEEENS4_6LayoutINS5_IJNSA_ILi2EEESB_SB_EEENS5_IJSB_NSA_ILi0EEESX_EEEEENS5_IJNS4_10UnderscoreES10_S10_EEEEENS4_13SM90_TMA_LOADENS4_14ComposedLayoutINS4_7SwizzleILi3ELi4ELi3EEENS4_18smem_ptr_flag_bitsILi16EEENSU_INS5_IJNSA_ILi8EEESH_EEENS5_IJSH_SB_EEEEEEEvNS4_8identityES13_S1D_vS1E_EENS_8epilogue10collective6detail29Sm90TmaWarpSpecializedAdapterINS1H_15DefaultEpilogueISJ_SK_SK_NS1G_6thread17LinearCombinationISJ_Li1EffLNS1L_9ScaleType4KindE0ELNS_15FloatRoundStyleE2ESJ_EENS1_15EpilogueDefaultEEEEEvvEEEEvNT_6ParamsE:
	.zero		1664


//--------------------- SYMBOLS --------------------------

	.type		.nv.reservedSmem.offset0,@object
	.size		.nv.reservedSmem.offset0,0x4
	.type		__assertfail,@function
